//
// Generated by NVIDIA NVVM Compiler
//
// Compiler Build ID: CL-36424714
// Cuda compilation tools, release 13.0, V13.0.88
// Based on NVVM 20.0.0
//

.version 9.0
.target sm_100
.address_size 64

	// .globl	_Z6gpu_axIiEvPT_S1_S1_Piii

.visible .entry _Z6gpu_axIiEvPT_S1_S1_Piii(
	.param .u64 .ptr .align 1 _Z6gpu_axIiEvPT_S1_S1_Piii_param_0,
	.param .u64 .ptr .align 1 _Z6gpu_axIiEvPT_S1_S1_Piii_param_1,
	.param .u64 .ptr .align 1 _Z6gpu_axIiEvPT_S1_S1_Piii_param_2,
	.param .u64 .ptr .align 1 _Z6gpu_axIiEvPT_S1_S1_Piii_param_3,
	.param .u32 _Z6gpu_axIiEvPT_S1_S1_Piii_param_4,
	.param .u32 _Z6gpu_axIiEvPT_S1_S1_Piii_param_5
)
{
	.reg .pred 	%p<11>;
	.reg .b32 	%r<112>;
	.reg .b64 	%rd<78>;

	ld.param.u64 	%rd5, [_Z6gpu_axIiEvPT_S1_S1_Piii_param_0];
	ld.param.u64 	%rd6, [_Z6gpu_axIiEvPT_S1_S1_Piii_param_1];
	ld.param.u64 	%rd4, [_Z6gpu_axIiEvPT_S1_S1_Piii_param_2];
	ld.param.u64 	%rd7, [_Z6gpu_axIiEvPT_S1_S1_Piii_param_3];
	ld.param.u32 	%r28, [_Z6gpu_axIiEvPT_S1_S1_Piii_param_4];
	ld.param.u32 	%r29, [_Z6gpu_axIiEvPT_S1_S1_Piii_param_5];
	cvta.to.global.u64 	%rd1, %rd6;
	cvta.to.global.u64 	%rd2, %rd7;
	cvta.to.global.u64 	%rd3, %rd5;
	mov.u32 	%r30, %tid.x;
	mov.u32 	%r31, %ntid.x;
	mov.u32 	%r32, %ctaid.x;
	mad.lo.s32 	%r1, %r31, %r32, %r30;
	setp.ge.s32 	%p1, %r1, %r29;
	@%p1 bra 	$L__BB0_14;
	setp.lt.s32 	%p2, %r28, 1;
	mov.b32 	%r111, 0;
	@%p2 bra 	$L__BB0_13;
	and.b32  	%r2, %r28, 7;
	setp.lt.u32 	%p3, %r28, 8;
	mov.b32 	%r106, 0;
	mov.u32 	%r111, %r106;
	@%p3 bra 	$L__BB0_5;
	and.b32  	%r106, %r28, 2147483640;
	neg.s32 	%r100, %r106;
	shl.b32 	%r5, %r29, 3;
	mov.b32 	%r111, 0;
	mul.wide.s32 	%rd13, %r29, 4;
	mov.u32 	%r99, %r1;
$L__BB0_4:
	.pragma "nounroll";
	mul.wide.s32 	%rd8, %r99, 4;
	add.s64 	%rd9, %rd3, %rd8;
	ld.global.u32 	%r37, [%rd9];
	add.s64 	%rd10, %rd2, %rd8;
	ld.global.u32 	%r38, [%rd10];
	mul.wide.s32 	%rd11, %r38, 4;
	add.s64 	%rd12, %rd1, %rd11;
	ld.global.u32 	%r39, [%rd12];
	mad.lo.s32 	%r40, %r39, %r37, %r111;
	add.s64 	%rd14, %rd9, %rd13;
	ld.global.u32 	%r41, [%rd14];
	add.s64 	%rd15, %rd10, %rd13;
	ld.global.u32 	%r42, [%rd15];
	mul.wide.s32 	%rd16, %r42, 4;
	add.s64 	%rd17, %rd1, %rd16;
	ld.global.u32 	%r43, [%rd17];
	mad.lo.s32 	%r44, %r43, %r41, %r40;
	add.s64 	%rd18, %rd14, %rd13;
	ld.global.u32 	%r45, [%rd18];
	add.s64 	%rd19, %rd15, %rd13;
	ld.global.u32 	%r46, [%rd19];
	mul.wide.s32 	%rd20, %r46, 4;
	add.s64 	%rd21, %rd1, %rd20;
	ld.global.u32 	%r47, [%rd21];
	mad.lo.s32 	%r48, %r47, %r45, %r44;
	add.s64 	%rd22, %rd18, %rd13;
	ld.global.u32 	%r49, [%rd22];
	add.s64 	%rd23, %rd19, %rd13;
	ld.global.u32 	%r50, [%rd23];
	mul.wide.s32 	%rd24, %r50, 4;
	add.s64 	%rd25, %rd1, %rd24;
	ld.global.u32 	%r51, [%rd25];
	mad.lo.s32 	%r52, %r51, %r49, %r48;
	add.s64 	%rd26, %rd22, %rd13;
	ld.global.u32 	%r53, [%rd26];
	add.s64 	%rd27, %rd23, %rd13;
	ld.global.u32 	%r54, [%rd27];
	mul.wide.s32 	%rd28, %r54, 4;
	add.s64 	%rd29, %rd1, %rd28;
	ld.global.u32 	%r55, [%rd29];
	mad.lo.s32 	%r56, %r55, %r53, %r52;
	add.s64 	%rd30, %rd26, %rd13;
	ld.global.u32 	%r57, [%rd30];
	add.s64 	%rd31, %rd27, %rd13;
	ld.global.u32 	%r58, [%rd31];
	mul.wide.s32 	%rd32, %r58, 4;
	add.s64 	%rd33, %rd1, %rd32;
	ld.global.u32 	%r59, [%rd33];
	mad.lo.s32 	%r60, %r59, %r57, %r56;
	add.s64 	%rd34, %rd30, %rd13;
	ld.global.u32 	%r61, [%rd34];
	add.s64 	%rd35, %rd31, %rd13;
	ld.global.u32 	%r62, [%rd35];
	mul.wide.s32 	%rd36, %r62, 4;
	add.s64 	%rd37, %rd1, %rd36;
	ld.global.u32 	%r63, [%rd37];
	mad.lo.s32 	%r64, %r63, %r61, %r60;
	add.s64 	%rd38, %rd34, %rd13;
	ld.global.u32 	%r65, [%rd38];
	add.s64 	%rd39, %rd35, %rd13;
	ld.global.u32 	%r66, [%rd39];
	mul.wide.s32 	%rd40, %r66, 4;
	add.s64 	%rd41, %rd1, %rd40;
	ld.global.u32 	%r67, [%rd41];
	mad.lo.s32 	%r111, %r67, %r65, %r64;
	add.s32 	%r100, %r100, 8;
	add.s32 	%r99, %r99, %r5;
	setp.ne.s32 	%p4, %r100, 0;
	@%p4 bra 	$L__BB0_4;
$L__BB0_5:
	setp.eq.s32 	%p5, %r2, 0;
	@%p5 bra 	$L__BB0_13;
	and.b32  	%r15, %r28, 3;
	setp.lt.u32 	%p6, %r2, 4;
	@%p6 bra 	$L__BB0_8;
	mad.lo.s32 	%r69, %r106, %r29, %r1;
	mul.wide.s32 	%rd42, %r69, 4;
	add.s64 	%rd43, %rd3, %rd42;
	ld.global.u32 	%r70, [%rd43];
	add.s64 	%rd44, %rd2, %rd42;
	ld.global.u32 	%r71, [%rd44];
	mul.wide.s32 	%rd45, %r71, 4;
	add.s64 	%rd46, %rd1, %rd45;
	ld.global.u32 	%r72, [%rd46];
	mad.lo.s32 	%r73, %r72, %r70, %r111;
	mul.wide.s32 	%rd47, %r29, 4;
	add.s64 	%rd48, %rd43, %rd47;
	ld.global.u32 	%r74, [%rd48];
	add.s64 	%rd49, %rd44, %rd47;
	ld.global.u32 	%r75, [%rd49];
	mul.wide.s32 	%rd50, %r75, 4;
	add.s64 	%rd51, %rd1, %rd50;
	ld.global.u32 	%r76, [%rd51];
	mad.lo.s32 	%r77, %r76, %r74, %r73;
	add.s64 	%rd52, %rd48, %rd47;
	ld.global.u32 	%r78, [%rd52];
	add.s64 	%rd53, %rd49, %rd47;
	ld.global.u32 	%r79, [%rd53];
	mul.wide.s32 	%rd54, %r79, 4;
	add.s64 	%rd55, %rd1, %rd54;
	ld.global.u32 	%r80, [%rd55];
	mad.lo.s32 	%r81, %r80, %r78, %r77;
	add.s64 	%rd56, %rd52, %rd47;
	ld.global.u32 	%r82, [%rd56];
	add.s64 	%rd57, %rd53, %rd47;
	ld.global.u32 	%r83, [%rd57];
	mul.wide.s32 	%rd58, %r83, 4;
	add.s64 	%rd59, %rd1, %rd58;
	ld.global.u32 	%r84, [%rd59];
	mad.lo.s32 	%r111, %r84, %r82, %r81;
	add.s32 	%r106, %r106, 4;
$L__BB0_8:
	setp.eq.s32 	%p7, %r15, 0;
	@%p7 bra 	$L__BB0_13;
	setp.eq.s32 	%p8, %r15, 1;
	@%p8 bra 	$L__BB0_11;
	mad.lo.s32 	%r86, %r106, %r29, %r1;
	mul.wide.s32 	%rd60, %r86, 4;
	add.s64 	%rd61, %rd3, %rd60;
	ld.global.u32 	%r87, [%rd61];
	add.s64 	%rd62, %rd2, %rd60;
	ld.global.u32 	%r88, [%rd62];
	mul.wide.s32 	%rd63, %r88, 4;
	add.s64 	%rd64, %rd1, %rd63;
	ld.global.u32 	%r89, [%rd64];
	mad.lo.s32 	%r90, %r89, %r87, %r111;
	mul.wide.s32 	%rd65, %r29, 4;
	add.s64 	%rd66, %rd61, %rd65;
	ld.global.u32 	%r91, [%rd66];
	add.s64 	%rd67, %rd62, %rd65;
	ld.global.u32 	%r92, [%rd67];
	mul.wide.s32 	%rd68, %r92, 4;
	add.s64 	%rd69, %rd1, %rd68;
	ld.global.u32 	%r93, [%rd69];
	mad.lo.s32 	%r111, %r93, %r91, %r90;
	add.s32 	%r106, %r106, 2;
$L__BB0_11:
	and.b32  	%r94, %r28, 1;
	setp.eq.b32 	%p9, %r94, 1;
	not.pred 	%p10, %p9;
	@%p10 bra 	$L__BB0_13;
	mad.lo.s32 	%r95, %r106, %r29, %r1;
	mul.wide.s32 	%rd70, %r95, 4;
	add.s64 	%rd71, %rd3, %rd70;
	ld.global.u32 	%r96, [%rd71];
	add.s64 	%rd72, %rd2, %rd70;
	ld.global.u32 	%r97, [%rd72];
	mul.wide.s32 	%rd73, %r97, 4;
	add.s64 	%rd74, %rd1, %rd73;
	ld.global.u32 	%r98, [%rd74];
	mad.lo.s32 	%r111, %r98, %r96, %r111;
$L__BB0_13:
	cvta.to.global.u64 	%rd75, %rd4;
	mul.wide.s32 	%rd76, %r1, 4;
	add.s64 	%rd77, %rd75, %rd76;
	st.global.u32 	[%rd77], %r111;
$L__BB0_14:
	ret;

}
	// .globl	_Z6gpu_axIfEvPT_S1_S1_Piii
.visible .entry _Z6gpu_axIfEvPT_S1_S1_Piii(
	.param .u64 .ptr .align 1 _Z6gpu_axIfEvPT_S1_S1_Piii_param_0,
	.param .u64 .ptr .align 1 _Z6gpu_axIfEvPT_S1_S1_Piii_param_1,
	.param .u64 .ptr .align 1 _Z6gpu_axIfEvPT_S1_S1_Piii_param_2,
	.param .u64 .ptr .align 1 _Z6gpu_axIfEvPT_S1_S1_Piii_param_3,
	.param .u32 _Z6gpu_axIfEvPT_S1_S1_Piii_param_4,
	.param .u32 _Z6gpu_axIfEvPT_S1_S1_Piii_param_5
)
{
	.reg .pred 	%p<11>;
	.reg .b32 	%r<46>;
	.reg .b32 	%f<68>;
	.reg .b64 	%rd<78>;

	ld.param.u64 	%rd5, [_Z6gpu_axIfEvPT_S1_S1_Piii_param_0];
	ld.param.u64 	%rd6, [_Z6gpu_axIfEvPT_S1_S1_Piii_param_1];
	ld.param.u64 	%rd4, [_Z6gpu_axIfEvPT_S1_S1_Piii_param_2];
	ld.param.u64 	%rd7, [_Z6gpu_axIfEvPT_S1_S1_Piii_param_3];
	ld.param.u32 	%r16, [_Z6gpu_axIfEvPT_S1_S1_Piii_param_4];
	ld.param.u32 	%r17, [_Z6gpu_axIfEvPT_S1_S1_Piii_param_5];
	cvta.to.global.u64 	%rd1, %rd6;
	cvta.to.global.u64 	%rd2, %rd7;
	cvta.to.global.u64 	%rd3, %rd5;
	mov.u32 	%r18, %tid.x;
	mov.u32 	%r19, %ntid.x;
	mov.u32 	%r20, %ctaid.x;
	mad.lo.s32 	%r1, %r19, %r20, %r18;
	setp.ge.s32 	%p1, %r1, %r17;
	@%p1 bra 	$L__BB1_14;
	setp.lt.s32 	%p2, %r16, 1;
	mov.f32 	%f67, 0f00000000;
	@%p2 bra 	$L__BB1_13;
	and.b32  	%r2, %r16, 7;
	setp.lt.u32 	%p3, %r16, 8;
	mov.f32 	%f67, 0f00000000;
	mov.b32 	%r44, 0;
	@%p3 bra 	$L__BB1_5;
	and.b32  	%r44, %r16, 2147483640;
	neg.s32 	%r42, %r44;
	shl.b32 	%r5, %r17, 3;
	mov.f32 	%f67, 0f00000000;
	mul.wide.s32 	%rd13, %r17, 4;
	mov.u32 	%r41, %r1;
$L__BB1_4:
	.pragma "nounroll";
	mul.wide.s32 	%rd8, %r41, 4;
	add.s64 	%rd9, %rd3, %rd8;
	ld.global.f32 	%f17, [%rd9];
	add.s64 	%rd10, %rd2, %rd8;
	ld.global.u32 	%r22, [%rd10];
	mul.wide.s32 	%rd11, %r22, 4;
	add.s64 	%rd12, %rd1, %rd11;
	ld.global.f32 	%f18, [%rd12];
	fma.rn.f32 	%f19, %f17, %f18, %f67;
	add.s64 	%rd14, %rd9, %rd13;
	ld.global.f32 	%f20, [%rd14];
	add.s64 	%rd15, %rd10, %rd13;
	ld.global.u32 	%r23, [%rd15];
	mul.wide.s32 	%rd16, %r23, 4;
	add.s64 	%rd17, %rd1, %rd16;
	ld.global.f32 	%f21, [%rd17];
	fma.rn.f32 	%f22, %f20, %f21, %f19;
	add.s64 	%rd18, %rd14, %rd13;
	ld.global.f32 	%f23, [%rd18];
	add.s64 	%rd19, %rd15, %rd13;
	ld.global.u32 	%r24, [%rd19];
	mul.wide.s32 	%rd20, %r24, 4;
	add.s64 	%rd21, %rd1, %rd20;
	ld.global.f32 	%f24, [%rd21];
	fma.rn.f32 	%f25, %f23, %f24, %f22;
	add.s64 	%rd22, %rd18, %rd13;
	ld.global.f32 	%f26, [%rd22];
	add.s64 	%rd23, %rd19, %rd13;
	ld.global.u32 	%r25, [%rd23];
	mul.wide.s32 	%rd24, %r25, 4;
	add.s64 	%rd25, %rd1, %rd24;
	ld.global.f32 	%f27, [%rd25];
	fma.rn.f32 	%f28, %f26, %f27, %f25;
	add.s64 	%rd26, %rd22, %rd13;
	ld.global.f32 	%f29, [%rd26];
	add.s64 	%rd27, %rd23, %rd13;
	ld.global.u32 	%r26, [%rd27];
	mul.wide.s32 	%rd28, %r26, 4;
	add.s64 	%rd29, %rd1, %rd28;
	ld.global.f32 	%f30, [%rd29];
	fma.rn.f32 	%f31, %f29, %f30, %f28;
	add.s64 	%rd30, %rd26, %rd13;
	ld.global.f32 	%f32, [%rd30];
	add.s64 	%rd31, %rd27, %rd13;
	ld.global.u32 	%r27, [%rd31];
	mul.wide.s32 	%rd32, %r27, 4;
	add.s64 	%rd33, %rd1, %rd32;
	ld.global.f32 	%f33, [%rd33];
	fma.rn.f32 	%f34, %f32, %f33, %f31;
	add.s64 	%rd34, %rd30, %rd13;
	ld.global.f32 	%f35, [%rd34];
	add.s64 	%rd35, %rd31, %rd13;
	ld.global.u32 	%r28, [%rd35];
	mul.wide.s32 	%rd36, %r28, 4;
	add.s64 	%rd37, %rd1, %rd36;
	ld.global.f32 	%f36, [%rd37];
	fma.rn.f32 	%f37, %f35, %f36, %f34;
	add.s64 	%rd38, %rd34, %rd13;
	ld.global.f32 	%f38, [%rd38];
	add.s64 	%rd39, %rd35, %rd13;
	ld.global.u32 	%r29, [%rd39];
	mul.wide.s32 	%rd40, %r29, 4;
	add.s64 	%rd41, %rd1, %rd40;
	ld.global.f32 	%f39, [%rd41];
	fma.rn.f32 	%f67, %f38, %f39, %f37;
	add.s32 	%r42, %r42, 8;
	add.s32 	%r41, %r41, %r5;
	setp.ne.s32 	%p4, %r42, 0;
	@%p4 bra 	$L__BB1_4;
$L__BB1_5:
	setp.eq.s32 	%p5, %r2, 0;
	@%p5 bra 	$L__BB1_13;
	and.b32  	%r11, %r16, 3;
	setp.lt.u32 	%p6, %r2, 4;
	@%p6 bra 	$L__BB1_8;
	mad.lo.s32 	%r30, %r44, %r17, %r1;
	mul.wide.s32 	%rd42, %r30, 4;
	add.s64 	%rd43, %rd3, %rd42;
	ld.global.f32 	%f41, [%rd43];
	add.s64 	%rd44, %rd2, %rd42;
	ld.global.u32 	%r31, [%rd44];
	mul.wide.s32 	%rd45, %r31, 4;
	add.s64 	%rd46, %rd1, %rd45;
	ld.global.f32 	%f42, [%rd46];
	fma.rn.f32 	%f43, %f41, %f42, %f67;
	mul.wide.s32 	%rd47, %r17, 4;
	add.s64 	%rd48, %rd43, %rd47;
	ld.global.f32 	%f44, [%rd48];
	add.s64 	%rd49, %rd44, %rd47;
	ld.global.u32 	%r32, [%rd49];
	mul.wide.s32 	%rd50, %r32, 4;
	add.s64 	%rd51, %rd1, %rd50;
	ld.global.f32 	%f45, [%rd51];
	fma.rn.f32 	%f46, %f44, %f45, %f43;
	add.s64 	%rd52, %rd48, %rd47;
	ld.global.f32 	%f47, [%rd52];
	add.s64 	%rd53, %rd49, %rd47;
	ld.global.u32 	%r33, [%rd53];
	mul.wide.s32 	%rd54, %r33, 4;
	add.s64 	%rd55, %rd1, %rd54;
	ld.global.f32 	%f48, [%rd55];
	fma.rn.f32 	%f49, %f47, %f48, %f46;
	add.s64 	%rd56, %rd52, %rd47;
	ld.global.f32 	%f50, [%rd56];
	add.s64 	%rd57, %rd53, %rd47;
	ld.global.u32 	%r34, [%rd57];
	mul.wide.s32 	%rd58, %r34, 4;
	add.s64 	%rd59, %rd1, %rd58;
	ld.global.f32 	%f51, [%rd59];
	fma.rn.f32 	%f67, %f50, %f51, %f49;
	add.s32 	%r44, %r44, 4;
$L__BB1_8:
	setp.eq.s32 	%p7, %r11, 0;
	@%p7 bra 	$L__BB1_13;
	setp.eq.s32 	%p8, %r11, 1;
	@%p8 bra 	$L__BB1_11;
	mad.lo.s32 	%r35, %r44, %r17, %r1;
	mul.wide.s32 	%rd60, %r35, 4;
	add.s64 	%rd61, %rd3, %rd60;
	ld.global.f32 	%f53, [%rd61];
	add.s64 	%rd62, %rd2, %rd60;
	ld.global.u32 	%r36, [%rd62];
	mul.wide.s32 	%rd63, %r36, 4;
	add.s64 	%rd64, %rd1, %rd63;
	ld.global.f32 	%f54, [%rd64];
	fma.rn.f32 	%f55, %f53, %f54, %f67;
	mul.wide.s32 	%rd65, %r17, 4;
	add.s64 	%rd66, %rd61, %rd65;
	ld.global.f32 	%f56, [%rd66];
	add.s64 	%rd67, %rd62, %rd65;
	ld.global.u32 	%r37, [%rd67];
	mul.wide.s32 	%rd68, %r37, 4;
	add.s64 	%rd69, %rd1, %rd68;
	ld.global.f32 	%f57, [%rd69];
	fma.rn.f32 	%f67, %f56, %f57, %f55;
	add.s32 	%r44, %r44, 2;
$L__BB1_11:
	and.b32  	%r38, %r16, 1;
	setp.eq.b32 	%p9, %r38, 1;
	not.pred 	%p10, %p9;
	@%p10 bra 	$L__BB1_13;
	mad.lo.s32 	%r39, %r44, %r17, %r1;
	mul.wide.s32 	%rd70, %r39, 4;
	add.s64 	%rd71, %rd3, %rd70;
	ld.global.f32 	%f58, [%rd71];
	add.s64 	%rd72, %rd2, %rd70;
	ld.global.u32 	%r40, [%rd72];
	mul.wide.s32 	%rd73, %r40, 4;
	add.s64 	%rd74, %rd1, %rd73;
	ld.global.f32 	%f59, [%rd74];
	fma.rn.f32 	%f67, %f58, %f59, %f67;
$L__BB1_13:
	cvta.to.global.u64 	%rd75, %rd4;
	mul.wide.s32 	%rd76, %r1, 4;
	add.s64 	%rd77, %rd75, %rd76;
	st.global.f32 	[%rd77], %f67;
$L__BB1_14:
	ret;

}
	// .globl	_Z6gpu_axIdEvPT_S1_S1_Piii
.visible .entry _Z6gpu_axIdEvPT_S1_S1_Piii(
	.param .u64 .ptr .align 1 _Z6gpu_axIdEvPT_S1_S1_Piii_param_0,
	.param .u64 .ptr .align 1 _Z6gpu_axIdEvPT_S1_S1_Piii_param_1,
	.param .u64 .ptr .align 1 _Z6gpu_axIdEvPT_S1_S1_Piii_param_2,
	.param .u64 .ptr .align 1 _Z6gpu_axIdEvPT_S1_S1_Piii_param_3,
	.param .u32 _Z6gpu_axIdEvPT_S1_S1_Piii_param_4,
	.param .u32 _Z6gpu_axIdEvPT_S1_S1_Piii_param_5
)
{
	.reg .pred 	%p<11>;
	.reg .b32 	%r<46>;
	.reg .b64 	%rd<85>;
	.reg .b64 	%fd<68>;

	ld.param.u64 	%rd5, [_Z6gpu_axIdEvPT_S1_S1_Piii_param_0];
	ld.param.u64 	%rd6, [_Z6gpu_axIdEvPT_S1_S1_Piii_param_1];
	ld.param.u64 	%rd4, [_Z6gpu_axIdEvPT_S1_S1_Piii_param_2];
	ld.param.u64 	%rd7, [_Z6gpu_axIdEvPT_S1_S1_Piii_param_3];
	ld.param.u32 	%r16, [_Z6gpu_axIdEvPT_S1_S1_Piii_param_4];
	ld.param.u32 	%r17, [_Z6gpu_axIdEvPT_S1_S1_Piii_param_5];
	cvta.to.global.u64 	%rd1, %rd6;
	cvta.to.global.u64 	%rd2, %rd7;
	cvta.to.global.u64 	%rd3, %rd5;
	mov.u32 	%r18, %tid.x;
	mov.u32 	%r19, %ntid.x;
	mov.u32 	%r20, %ctaid.x;
	mad.lo.s32 	%r1, %r19, %r20, %r18;
	setp.ge.s32 	%p1, %r1, %r17;
	@%p1 bra 	$L__BB2_14;
	setp.lt.s32 	%p2, %r16, 1;
	mov.f64 	%fd67, 0d0000000000000000;
	@%p2 bra 	$L__BB2_13;
	and.b32  	%r2, %r16, 7;
	setp.lt.u32 	%p3, %r16, 8;
	mov.f64 	%fd67, 0d0000000000000000;
	mov.b32 	%r44, 0;
	@%p3 bra 	$L__BB2_5;
	and.b32  	%r44, %r16, 2147483640;
	neg.s32 	%r42, %r44;
	shl.b32 	%r5, %r17, 3;
	mov.f64 	%fd67, 0d0000000000000000;
	mul.wide.s32 	%rd14, %r17, 8;
	mul.wide.s32 	%rd16, %r17, 4;
	mov.u32 	%r41, %r1;
$L__BB2_4:
	.pragma "nounroll";
	mul.wide.s32 	%rd8, %r41, 8;
	add.s64 	%rd9, %rd3, %rd8;
	ld.global.f64 	%fd17, [%rd9];
	mul.wide.s32 	%rd10, %r41, 4;
	add.s64 	%rd11, %rd2, %rd10;
	ld.global.u32 	%r22, [%rd11];
	mul.wide.s32 	%rd12, %r22, 8;
	add.s64 	%rd13, %rd1, %rd12;
	ld.global.f64 	%fd18, [%rd13];
	fma.rn.f64 	%fd19, %fd17, %fd18, %fd67;
	add.s64 	%rd15, %rd9, %rd14;
	ld.global.f64 	%fd20, [%rd15];
	add.s64 	%rd17, %rd11, %rd16;
	ld.global.u32 	%r23, [%rd17];
	mul.wide.s32 	%rd18, %r23, 8;
	add.s64 	%rd19, %rd1, %rd18;
	ld.global.f64 	%fd21, [%rd19];
	fma.rn.f64 	%fd22, %fd20, %fd21, %fd19;
	add.s64 	%rd20, %rd15, %rd14;
	ld.global.f64 	%fd23, [%rd20];
	add.s64 	%rd21, %rd17, %rd16;
	ld.global.u32 	%r24, [%rd21];
	mul.wide.s32 	%rd22, %r24, 8;
	add.s64 	%rd23, %rd1, %rd22;
	ld.global.f64 	%fd24, [%rd23];
	fma.rn.f64 	%fd25, %fd23, %fd24, %fd22;
	add.s64 	%rd24, %rd20, %rd14;
	ld.global.f64 	%fd26, [%rd24];
	add.s64 	%rd25, %rd21, %rd16;
	ld.global.u32 	%r25, [%rd25];
	mul.wide.s32 	%rd26, %r25, 8;
	add.s64 	%rd27, %rd1, %rd26;
	ld.global.f64 	%fd27, [%rd27];
	fma.rn.f64 	%fd28, %fd26, %fd27, %fd25;
	add.s64 	%rd28, %rd24, %rd14;
	ld.global.f64 	%fd29, [%rd28];
	add.s64 	%rd29, %rd25, %rd16;
	ld.global.u32 	%r26, [%rd29];
	mul.wide.s32 	%rd30, %r26, 8;
	add.s64 	%rd31, %rd1, %rd30;
	ld.global.f64 	%fd30, [%rd31];
	fma.rn.f64 	%fd31, %fd29, %fd30, %fd28;
	add.s64 	%rd32, %rd28, %rd14;
	ld.global.f64 	%fd32, [%rd32];
	add.s64 	%rd33, %rd29, %rd16;
	ld.global.u32 	%r27, [%rd33];
	mul.wide.s32 	%rd34, %r27, 8;
	add.s64 	%rd35, %rd1, %rd34;
	ld.global.f64 	%fd33, [%rd35];
	fma.rn.f64 	%fd34, %fd32, %fd33, %fd31;
	add.s64 	%rd36, %rd32, %rd14;
	ld.global.f64 	%fd35, [%rd36];
	add.s64 	%rd37, %rd33, %rd16;
	ld.global.u32 	%r28, [%rd37];
	mul.wide.s32 	%rd38, %r28, 8;
	add.s64 	%rd39, %rd1, %rd38;
	ld.global.f64 	%fd36, [%rd39];
	fma.rn.f64 	%fd37, %fd35, %fd36, %fd34;
	add.s64 	%rd40, %rd36, %rd14;
	ld.global.f64 	%fd38, [%rd40];
	add.s64 	%rd41, %rd37, %rd16;
	ld.global.u32 	%r29, [%rd41];
	mul.wide.s32 	%rd42, %r29, 8;
	add.s64 	%rd43, %rd1, %rd42;
	ld.global.f64 	%fd39, [%rd43];
	fma.rn.f64 	%fd67, %fd38, %fd39, %fd37;
	add.s32 	%r42, %r42, 8;
	add.s32 	%r41, %r41, %r5;
	setp.ne.s32 	%p4, %r42, 0;
	@%p4 bra 	$L__BB2_4;
$L__BB2_5:
	setp.eq.s32 	%p5, %r2, 0;
	@%p5 bra 	$L__BB2_13;
	and.b32  	%r11, %r16, 3;
	setp.lt.u32 	%p6, %r2, 4;
	@%p6 bra 	$L__BB2_8;
	mad.lo.s32 	%r30, %r44, %r17, %r1;
	mul.wide.s32 	%rd44, %r30, 8;
	add.s64 	%rd45, %rd3, %rd44;
	ld.global.f64 	%fd41, [%rd45];
	mul.wide.s32 	%rd46, %r30, 4;
	add.s64 	%rd47, %rd2, %rd46;
	ld.global.u32 	%r31, [%rd47];
	mul.wide.s32 	%rd48, %r31, 8;
	add.s64 	%rd49, %rd1, %rd48;
	ld.global.f64 	%fd42, [%rd49];
	fma.rn.f64 	%fd43, %fd41, %fd42, %fd67;
	mul.wide.s32 	%rd50, %r17, 8;
	add.s64 	%rd51, %rd45, %rd50;
	ld.global.f64 	%fd44, [%rd51];
	mul.wide.s32 	%rd52, %r17, 4;
	add.s64 	%rd53, %rd47, %rd52;
	ld.global.u32 	%r32, [%rd53];
	mul.wide.s32 	%rd54, %r32, 8;
	add.s64 	%rd55, %rd1, %rd54;
	ld.global.f64 	%fd45, [%rd55];
	fma.rn.f64 	%fd46, %fd44, %fd45, %fd43;
	add.s64 	%rd56, %rd51, %rd50;
	ld.global.f64 	%fd47, [%rd56];
	add.s64 	%rd57, %rd53, %rd52;
	ld.global.u32 	%r33, [%rd57];
	mul.wide.s32 	%rd58, %r33, 8;
	add.s64 	%rd59, %rd1, %rd58;
	ld.global.f64 	%fd48, [%rd59];
	fma.rn.f64 	%fd49, %fd47, %fd48, %fd46;
	add.s64 	%rd60, %rd56, %rd50;
	ld.global.f64 	%fd50, [%rd60];
	add.s64 	%rd61, %rd57, %rd52;
	ld.global.u32 	%r34, [%rd61];
	mul.wide.s32 	%rd62, %r34, 8;
	add.s64 	%rd63, %rd1, %rd62;
	ld.global.f64 	%fd51, [%rd63];
	fma.rn.f64 	%fd67, %fd50, %fd51, %fd49;
	add.s32 	%r44, %r44, 4;
$L__BB2_8:
	setp.eq.s32 	%p7, %r11, 0;
	@%p7 bra 	$L__BB2_13;
	setp.eq.s32 	%p8, %r11, 1;
	@%p8 bra 	$L__BB2_11;
	mad.lo.s32 	%r35, %r44, %r17, %r1;
	mul.wide.s32 	%rd64, %r35, 8;
	add.s64 	%rd65, %rd3, %rd64;
	ld.global.f64 	%fd53, [%rd65];
	mul.wide.s32 	%rd66, %r35, 4;
	add.s64 	%rd67, %rd2, %rd66;
	ld.global.u32 	%r36, [%rd67];
	mul.wide.s32 	%rd68, %r36, 8;
	add.s64 	%rd69, %rd1, %rd68;
	ld.global.f64 	%fd54, [%rd69];
	fma.rn.f64 	%fd55, %fd53, %fd54, %fd67;
	mul.wide.s32 	%rd70, %r17, 8;
	add.s64 	%rd71, %rd65, %rd70;
	ld.global.f64 	%fd56, [%rd71];
	mul.wide.s32 	%rd72, %r17, 4;
	add.s64 	%rd73, %rd67, %rd72;
	ld.global.u32 	%r37, [%rd73];
	mul.wide.s32 	%rd74, %r37, 8;
	add.s64 	%rd75, %rd1, %rd74;
	ld.global.f64 	%fd57, [%rd75];
	fma.rn.f64 	%fd67, %fd56, %fd57, %fd55;
	add.s32 	%r44, %r44, 2;
$L__BB2_11:
	and.b32  	%r38, %r16, 1;
	setp.eq.b32 	%p9, %r38, 1;
	not.pred 	%p10, %p9;
	@%p10 bra 	$L__BB2_13;
	mad.lo.s32 	%r39, %r44, %r17, %r1;
	mul.wide.s32 	%rd76, %r39, 8;
	add.s64 	%rd77, %rd3, %rd76;
	ld.global.f64 	%fd58, [%rd77];
	mul.wide.s32 	%rd78, %r39, 4;
	add.s64 	%rd79, %rd2, %rd78;
	ld.global.u32 	%r40, [%rd79];
	mul.wide.s32 	%rd80, %r40, 8;
	add.s64 	%rd81, %rd1, %rd80;
	ld.global.f64 	%fd59, [%rd81];
	fma.rn.f64 	%fd67, %fd58, %fd59, %fd67;
$L__BB2_13:
	cvta.to.global.u64 	%rd82, %rd4;
	mul.wide.s32 	%rd83, %r1, 8;
	add.s64 	%rd84, %rd82, %rd83;
	st.global.f64 	[%rd84], %fd67;
$L__BB2_14:
	ret;

}


// ===== COMPILED SASS (sm_100) =====

	.target	sm_100

	.elftype	@"ET_EXEC"


//--------------------- .note.nv.tkinfo           --------------------------
	.section	.note.nv.tkinfo,"",@"SHT_NOTE"
	.sectionflags	@"SHF_NOTE_NV_TKINFO"
	.tkinfo
        /*0018*/ 	.word	0x00000002
        /*0030*/ 	.string	""
        /*0030*/ 	.string	"ptxas"
        /*0030*/ 	.string	"Cuda compilation tools, release 13.0, V13.0.88"
        /*0030*/ 	.string	"Build cuda_13.0.r13.0/compiler.36424714_0"
        /*0030*/ 	.string	"-arch sm_100 -m 64 "



//--------------------- .note.nv.cuinfo           --------------------------
	.section	.note.nv.cuinfo,"",@"SHT_NOTE"
	.sectionflags	@"SHF_NOTE_NV_CUINFO"
        /*0018*/ 	.short	0x0002
        /*001a*/ 	.short	0x0064
        /*001c*/ 	.short	0x0082
	.zero		2


//--------------------- .nv.info                  --------------------------
	.section	.nv.info,"",@"SHT_CUDA_INFO"
	.align	4


	//----- nvinfo : EIATTR_REGCOUNT
	.align		4
        /*0000*/ 	.byte	0x04, 0x2f
        /*0002*/ 	.short	(.L_1 - .L_0)
	.align		4
.L_0:
        /*0004*/ 	.word	index@(_Z6gpu_axIiEvPT_S1_S1_Piii)
        /*0008*/ 	.word	0x00000022


	//----- nvinfo : EIATTR_FRAME_SIZE
	.align		4
.L_1:
        /*000c*/ 	.byte	0x04, 0x11
        /*000e*/ 	.short	(.L_3 - .L_2)
	.align		4
.L_2:
        /*0010*/ 	.word	index@(_Z6gpu_axIiEvPT_S1_S1_Piii)
        /*0014*/ 	.word	0x00000000


	//----- nvinfo : EIATTR_REGCOUNT
	.align		4
.L_3:
        /*0018*/ 	.byte	0x04, 0x2f
        /*001a*/ 	.short	(.L_5 - .L_4)
	.align		4
.L_4:
        /*001c*/ 	.word	index@(_Z6gpu_axIfEvPT_S1_S1_Piii)
        /*0020*/ 	.word	0x00000022


	//----- nvinfo : EIATTR_FRAME_SIZE
	.align		4
.L_5:
        /*0024*/ 	.byte	0x04, 0x11
        /*0026*/ 	.short	(.L_7 - .L_6)
	.align		4
.L_6:
        /*0028*/ 	.word	index@(_Z6gpu_axIfEvPT_S1_S1_Piii)
        /*002c*/ 	.word	0x00000000


	//----- nvinfo : EIATTR_REGCOUNT
	.align		4
.L_7:
        /*0030*/ 	.byte	0x04, 0x2f
        /*0032*/ 	.short	(.L_9 - .L_8)
	.align		4
.L_8:
        /*0034*/ 	.word	index@(_Z6gpu_axIdEvPT_S1_S1_Piii)
        /*0038*/ 	.word	0x00000020


	//----- nvinfo : EIATTR_FRAME_SIZE
	.align		4
.L_9:
        /*003c*/ 	.byte	0x04, 0x11
        /*003e*/ 	.short	(.L_11 - .L_10)
	.align		4
.L_10:
        /*0040*/ 	.word	index@(_Z6gpu_axIdEvPT_S1_S1_Piii)
        /*0044*/ 	.word	0x00000000


	//----- nvinfo : EIATTR_MIN_STACK_SIZE
	.align		4
.L_11:
        /*0048*/ 	.byte	0x04, 0x12
        /*004a*/ 	.short	(.L_13 - .L_12)
	.align		4
.L_12:
        /*004c*/ 	.word	index@(_Z6gpu_axIdEvPT_S1_S1_Piii)
        /*0050*/ 	.word	0x00000000


	//----- nvinfo : EIATTR_MIN_STACK_SIZE
	.align		4
.L_13:
        /*0054*/ 	.byte	0x04, 0x12
        /*0056*/ 	.short	(.L_15 - .L_14)
	.align		4
.L_14:
        /*0058*/ 	.word	index@(_Z6gpu_axIfEvPT_S1_S1_Piii)
        /*005c*/ 	.word	0x00000000


	//----- nvinfo : EIATTR_MIN_STACK_SIZE
	.align		4
.L_15:
        /*0060*/ 	.byte	0x04, 0x12
        /*0062*/ 	.short	(.L_17 - .L_16)
	.align		4
.L_16:
        /*0064*/ 	.word	index@(_Z6gpu_axIiEvPT_S1_S1_Piii)
        /*0068*/ 	.word	0x00000000
.L_17:


//--------------------- .nv.compat                --------------------------
	.section	.nv.compat,"",@"SHT_CUDA_COMPAT_INFO"
	.align	4
        /*0000*/ 	.byte	0x02, 0x09, 0x00, 0x00, 0x02, 0x02, 0x01, 0x00, 0x02, 0x05, 0x05, 0x00, 0x03, 0x07, 0x01, 0x01
        /*0010*/ 	.byte	0x02, 0x03, 0x00, 0x00, 0x02, 0x06, 0x01, 0x00, 0x04, 0x0b, 0x08, 0x00, 0x01, 0x00, 0x00, 0x00
        /*0020*/ 	.byte	0x00, 0x00, 0x00, 0x00


//--------------------- .nv.info._Z6gpu_axIdEvPT_S1_S1_Piii --------------------------
	.section	.nv.info._Z6gpu_axIdEvPT_S1_S1_Piii,"",@"SHT_CUDA_INFO"
	.sectionflags	@""
	.align	4


	//----- nvinfo : EIATTR_CUDA_API_VERSION
	.align		4
        /*0000*/ 	.byte	0x04, 0x37
        /*0002*/ 	.short	(.L_19 - .L_18)
.L_18:
        /*0004*/ 	.word	0x00000082


	//----- nvinfo : EIATTR_KPARAM_INFO
	.align		4
.L_19:
        /*0008*/ 	.byte	0x04, 0x17
        /*000a*/ 	.short	(.L_21 - .L_20)
.L_20:
        /*000c*/ 	.word	0x00000000
        /*0010*/ 	.short	0x0005
        /*0012*/ 	.short	0x0024
        /*0014*/ 	.byte	0x00, 0xf0, 0x11, 0x00


	//----- nvinfo : EIATTR_KPARAM_INFO
	.align		4
.L_21:
        /*0018*/ 	.byte	0x04, 0x17
        /*001a*/ 	.short	(.L_23 - .L_22)
.L_22:
        /*001c*/ 	.word	0x00000000
        /*0020*/ 	.short	0x0004
        /*0022*/ 	.short	0x0020
        /*0024*/ 	.byte	0x00, 0xf0, 0x11, 0x00


	//----- nvinfo : EIATTR_KPARAM_INFO
	.align		4
.L_23:
        /*0028*/ 	.byte	0x04, 0x17
        /*002a*/ 	.short	(.L_25 - .L_24)
.L_24:
        /*002c*/ 	.word	0x00000000
        /*0030*/ 	.short	0x0003
        /*0032*/ 	.short	0x0018
        /*0034*/ 	.byte	0x00, 0xf5, 0x21, 0x00


	//----- nvinfo : EIATTR_KPARAM_INFO
	.align		4
.L_25:
        /*0038*/ 	.byte	0x04, 0x17
        /*003a*/ 	.short	(.L_27 - .L_26)
.L_26:
        /*003c*/ 	.word	0x00000000
        /*0040*/ 	.short	0x0002
        /*0042*/ 	.short	0x0010
        /*0044*/ 	.byte	0x00, 0xf5, 0x21, 0x00


	//----- nvinfo : EIATTR_KPARAM_INFO
	.align		4
.L_27:
        /*0048*/ 	.byte	0x04, 0x17
        /*004a*/ 	.short	(.L_29 - .L_28)
.L_28:
        /*004c*/ 	.word	0x00000000
        /*0050*/ 	.short	0x0001
        /*0052*/ 	.short	0x0008
        /*0054*/ 	.byte	0x00, 0xf5, 0x21, 0x00


	//----- nvinfo : EIATTR_KPARAM_INFO
	.align		4
.L_29:
        /*0058*/ 	.byte	0x04, 0x17
        /*005a*/ 	.short	(.L_31 - .L_30)
.L_30:
        /*005c*/ 	.word	0x00000000
        /*0060*/ 	.short	0x0000
        /*0062*/ 	.short	0x0000
        /*0064*/ 	.byte	0x00, 0xf5, 0x21, 0x00


	//----- nvinfo : EIATTR_SPARSE_MMA_MASK
	.align		4
.L_31:
        /*0068*/ 	.byte	0x03, 0x50
        /*006a*/ 	.short	0x0000


	//----- nvinfo : EIATTR_MAXREG_COUNT
	.align		4
        /*006c*/ 	.byte	0x03, 0x1b
        /*006e*/ 	.short	0x00ff


	//----- nvinfo : EIATTR_MERCURY_ISA_VERSION
	.align		4
        /*0070*/ 	.byte	0x03, 0x5f
        /*0072*/ 	.short	0x0101


	//----- nvinfo : EIATTR_VRC_CTA_INIT_COUNT
	.align		4
        /*0074*/ 	.byte	0x02, 0x4a
	.zero		1
	.zero		1


	//----- nvinfo : EIATTR_EXIT_INSTR_OFFSETS
	.align		4
        /*0078*/ 	.byte	0x04, 0x1c
        /*007a*/ 	.short	(.L_33 - .L_32)


	//   ....[0]....
.L_32:
        /*007c*/ 	.word	0x00000070


	//   ....[1]....
        /*0080*/ 	.word	0x00000a10


	//----- nvinfo : EIATTR_CBANK_PARAM_SIZE
	.align		4
.L_33:
        /*0084*/ 	.byte	0x03, 0x19
        /*0086*/ 	.short	0x0028


	//----- nvinfo : EIATTR_PARAM_CBANK
	.align		4
        /*0088*/ 	.byte	0x04, 0x0a
        /*008a*/ 	.short	(.L_35 - .L_34)
	.align		4
.L_34:
        /*008c*/ 	.word	index@(.nv.constant0._Z6gpu_axIdEvPT_S1_S1_Piii)
        /*0090*/ 	.short	0x0380
        /*0092*/ 	.short	0x0028


	//----- nvinfo : EIATTR_SW_WAR
	.align		4
.L_35:
        /*0094*/ 	.byte	0x04, 0x36
        /*0096*/ 	.short	(.L_37 - .L_36)
.L_36:
        /*0098*/ 	.word	0x00000008
.L_37:


//--------------------- .nv.info._Z6gpu_axIfEvPT_S1_S1_Piii --------------------------
	.section	.nv.info._Z6gpu_axIfEvPT_S1_S1_Piii,"",@"SHT_CUDA_INFO"
	.sectionflags	@""
	.align	4


	//----- nvinfo : EIATTR_CUDA_API_VERSION
	.align		4
        /*0000*/ 	.byte	0x04, 0x37
        /*0002*/ 	.short	(.L_39 - .L_38)
.L_38:
        /*0004*/ 	.word	0x00000082


	//----- nvinfo : EIATTR_KPARAM_INFO
	.align		4
.L_39:
        /*0008*/ 	.byte	0x04, 0x17
        /*000a*/ 	.short	(.L_41 - .L_40)
.L_40:
        /*000c*/ 	.word	0x00000000
        /*0010*/ 	.short	0x0005
        /*0012*/ 	.short	0x0024
        /*0014*/ 	.byte	0x00, 0xf0, 0x11, 0x00


	//----- nvinfo : EIATTR_KPARAM_INFO
	.align		4
.L_41:
        /*0018*/ 	.byte	0x04, 0x17
        /*001a*/ 	.short	(.L_43 - .L_42)
.L_42:
        /*001c*/ 	.word	0x00000000
        /*0020*/ 	.short	0x0004
        /*0022*/ 	.short	0x0020
        /*0024*/ 	.byte	0x00, 0xf0, 0x11, 0x00


	//----- nvinfo : EIATTR_KPARAM_INFO
	.align		4
.L_43:
        /*0028*/ 	.byte	0x04, 0x17
        /*002a*/ 	.short	(.L_45 - .L_44)
.L_44:
        /*002c*/ 	.word	0x00000000
        /*0030*/ 	.short	0x0003
        /*0032*/ 	.short	0x0018
        /*0034*/ 	.byte	0x00, 0xf5, 0x21, 0x00


	//----- nvinfo : EIATTR_KPARAM_INFO
	.align		4
.L_45:
        /*0038*/ 	.byte	0x04, 0x17
        /*003a*/ 	.short	(.L_47 - .L_46)
.L_46:
        /*003c*/ 	.word	0x00000000
        /*0040*/ 	.short	0x0002
        /*0042*/ 	.short	0x0010
        /*0044*/ 	.byte	0x00, 0xf5, 0x21, 0x00


	//----- nvinfo : EIATTR_KPARAM_INFO
	.align		4
.L_47:
        /*0048*/ 	.byte	0x04, 0x17
        /*004a*/ 	.short	(.L_49 - .L_48)
.L_48:
        /*004c*/ 	.word	0x00000000
        /*0050*/ 	.short	0x0001
        /*0052*/ 	.short	0x0008
        /*0054*/ 	.byte	0x00, 0xf5, 0x21, 0x00


	//----- nvinfo : EIATTR_KPARAM_INFO
	.align		4
.L_49:
        /*0058*/ 	.byte	0x04, 0x17
        /*005a*/ 	.short	(.L_51 - .L_50)
.L_50:
        /*005c*/ 	.word	0x00000000
        /*0060*/ 	.short	0x0000
        /*0062*/ 	.short	0x0000
        /*0064*/ 	.byte	0x00, 0xf5, 0x21, 0x00


	//----- nvinfo : EIATTR_SPARSE_MMA_MASK
	.align		4
.L_51:
        /*0068*/ 	.byte	0x03, 0x50
        /*006a*/ 	.short	0x0000


	//----- nvinfo : EIATTR_MAXREG_COUNT
	.align		4
        /*006c*/ 	.byte	0x03, 0x1b
        /*006e*/ 	.short	0x00ff


	//----- nvinfo : EIATTR_MERCURY_ISA_VERSION
	.align		4
        /*0070*/ 	.byte	0x03, 0x5f
        /*0072*/ 	.short	0x0101


	//----- nvinfo : EIATTR_VRC_CTA_INIT_COUNT
	.align		4
        /*0074*/ 	.byte	0x02, 0x4a
	.zero		1
	.zero		1


	//----- nvinfo : EIATTR_EXIT_INSTR_OFFSETS
	.align		4
        /*0078*/ 	.byte	0x04, 0x1c
        /*007a*/ 	.short	(.L_53 - .L_52)


	//   ....[0]....
.L_52:
        /*007c*/ 	.word	0x00000070


	//   ....[1]....
        /*0080*/ 	.word	0x00000a10


	//----- nvinfo : EIATTR_CBANK_PARAM_SIZE
	.align		4
.L_53:
        /*0084*/ 	.byte	0x03, 0x19
        /*0086*/ 	.short	0x0028


	//----- nvinfo : EIATTR_PARAM_CBANK
	.align		4
        /*0088*/ 	.byte	0x04, 0x0a
        /*008a*/ 	.short	(.L_55 - .L_54)
	.align		4
.L_54:
        /*008c*/ 	.word	index@(.nv.constant0._Z6gpu_axIfEvPT_S1_S1_Piii)
        /*0090*/ 	.short	0x0380
        /*0092*/ 	.short	0x0028


	//----- nvinfo : EIATTR_SW_WAR
	.align		4
.L_55:
        /*0094*/ 	.byte	0x04, 0x36
        /*0096*/ 	.short	(.L_57 - .L_56)
.L_56:
        /*0098*/ 	.word	0x00000008
.L_57:


//--------------------- .nv.info._Z6gpu_axIiEvPT_S1_S1_Piii --------------------------
	.section	.nv.info._Z6gpu_axIiEvPT_S1_S1_Piii,"",@"SHT_CUDA_INFO"
	.sectionflags	@""
	.align	4


	//----- nvinfo : EIATTR_CUDA_API_VERSION
	.align		4
        /*0000*/ 	.byte	0x04, 0x37
        /*0002*/ 	.short	(.L_59 - .L_58)
.L_58:
        /*0004*/ 	.word	0x00000082


	//----- nvinfo : EIATTR_KPARAM_INFO
	.align		4
.L_59:
        /*0008*/ 	.byte	0x04, 0x17
        /*000a*/ 	.short	(.L_61 - .L_60)
.L_60:
        /*000c*/ 	.word	0x00000000
        /*0010*/ 	.short	0x0005
        /*0012*/ 	.short	0x0024
        /*0014*/ 	.byte	0x00, 0xf0, 0x11, 0x00


	//----- nvinfo : EIATTR_KPARAM_INFO
	.align		4
.L_61:
        /*0018*/ 	.byte	0x04, 0x17
        /*001a*/ 	.short	(.L_63 - .L_62)
.L_62:
        /*001c*/ 	.word	0x00000000
        /*0020*/ 	.short	0x0004
        /*0022*/ 	.short	0x0020
        /*0024*/ 	.byte	0x00, 0xf0, 0x11, 0x00


	//----- nvinfo : EIATTR_KPARAM_INFO
	.align		4
.L_63:
        /*0028*/ 	.byte	0x04, 0x17
        /*002a*/ 	.short	(.L_65 - .L_64)
.L_64:
        /*002c*/ 	.word	0x00000000
        /*0030*/ 	.short	0x0003
        /*0032*/ 	.short	0x0018
        /*0034*/ 	.byte	0x00, 0xf5, 0x21, 0x00


	//----- nvinfo : EIATTR_KPARAM_INFO
	.align		4
.L_65:
        /*0038*/ 	.byte	0x04, 0x17
        /*003a*/ 	.short	(.L_67 - .L_66)
.L_66:
        /*003c*/ 	.word	0x00000000
        /*0040*/ 	.short	0x0002
        /*0042*/ 	.short	0x0010
        /*0044*/ 	.byte	0x00, 0xf5, 0x21, 0x00


	//----- nvinfo : EIATTR_KPARAM_INFO
	.align		4
.L_67:
        /*0048*/ 	.byte	0x04, 0x17
        /*004a*/ 	.short	(.L_69 - .L_68)
.L_68:
        /*004c*/ 	.word	0x00000000
        /*0050*/ 	.short	0x0001
        /*0052*/ 	.short	0x0008
        /*0054*/ 	.byte	0x00, 0xf5, 0x21, 0x00


	//----- nvinfo : EIATTR_KPARAM_INFO
	.align		4
.L_69:
        /*0058*/ 	.byte	0x04, 0x17
        /*005a*/ 	.short	(.L_71 - .L_70)
.L_70:
        /*005c*/ 	.word	0x00000000
        /*0060*/ 	.short	0x0000
        /*0062*/ 	.short	0x0000
        /*0064*/ 	.byte	0x00, 0xf5, 0x21, 0x00


	//----- nvinfo : EIATTR_SPARSE_MMA_MASK
	.align		4
.L_71:
        /*0068*/ 	.byte	0x03, 0x50
        /*006a*/ 	.short	0x0000


	//----- nvinfo : EIATTR_MAXREG_COUNT
	.align		4
        /*006c*/ 	.byte	0x03, 0x1b
        /*006e*/ 	.short	0x00ff


	//----- nvinfo : EIATTR_MERCURY_ISA_VERSION
	.align		4
        /*0070*/ 	.byte	0x03, 0x5f
        /*0072*/ 	.short	0x0101


	//----- nvinfo : EIATTR_VRC_CTA_INIT_COUNT
	.align		4
        /*0074*/ 	.byte	0x02, 0x4a
	.zero		1
	.zero		1


	//----- nvinfo : EIATTR_EXIT_INSTR_OFFSETS
	.align		4
        /*0078*/ 	.byte	0x04, 0x1c
        /*007a*/ 	.short	(.L_73 - .L_72)


	//   ....[0]....
.L_72:
        /*007c*/ 	.word	0x00000070


	//   ....[1]....
        /*0080*/ 	.word	0x00000a10


	//----- nvinfo : EIATTR_CBANK_PARAM_SIZE
	.align		4
.L_73:
        /*0084*/ 	.byte	0x03, 0x19
        /*0086*/ 	.short	0x0028


	//----- nvinfo : EIATTR_PARAM_CBANK
	.align		4
        /*0088*/ 	.byte	0x04, 0x0a
        /*008a*/ 	.short	(.L_75 - .L_74)
	.align		4
.L_74:
        /*008c*/ 	.word	index@(.nv.constant0._Z6gpu_axIiEvPT_S1_S1_Piii)
        /*0090*/ 	.short	0x0380
        /*0092*/ 	.short	0x0028


	//----- nvinfo : EIATTR_SW_WAR
	.align		4
.L_75:
        /*0094*/ 	.byte	0x04, 0x36
        /*0096*/ 	.short	(.L_77 - .L_76)
.L_76:
        /*0098*/ 	.word	0x00000008
.L_77:


//--------------------- .nv.callgraph             --------------------------
	.section	.nv.callgraph,"",@"SHT_CUDA_CALLGRAPH"
	.align	4
	.sectionentsize	8
	.align		4
        /*0000*/ 	.word	0x00000000
	.align		4
        /*0004*/ 	.word	0xffffffff
	.align		4
        /*0008*/ 	.word	0x00000000
	.align		4
        /*000c*/ 	.word	0xfffffffe
	.align		4
        /*0010*/ 	.word	0x00000000
	.align		4
        /*0014*/ 	.word	0xfffffffd
	.align		4
        /*0018*/ 	.word	0x00000000
	.align		4
        /*001c*/ 	.word	0xfffffffc


//--------------------- .text._Z6gpu_axIdEvPT_S1_S1_Piii --------------------------
	.section	.text._Z6gpu_axIdEvPT_S1_S1_Piii,"ax",@progbits
	.align	128
        .global         _Z6gpu_axIdEvPT_S1_S1_Piii
        .type           _Z6gpu_axIdEvPT_S1_S1_Piii,@function
        .size           _Z6gpu_axIdEvPT_S1_S1_Piii,(.L_x_15 - _Z6gpu_axIdEvPT_S1_S1_Piii)
        .other          _Z6gpu_axIdEvPT_S1_S1_Piii,@"STO_CUDA_ENTRY STV_DEFAULT"
_Z6gpu_axIdEvPT_S1_S1_Piii:
.text._Z6gpu_axIdEvPT_S1_S1_Piii:
[----:B------:R-:W-:Y:S01]  /*0000*/  LDC R1, c[0x0][0x37c] ;  /* 0x0000df00ff017b82 */ /* 0x000fe20000000800 */
[----:B------:R-:W0:Y:S07]  /*0010*/  S2R R3, SR_TID.X ;  /* 0x0000000000037919 */ /* 0x000e2e0000002100 */
[----:B------:R-:W1:Y:S01]  /*0020*/  LDC R0, c[0x0][0x3a4] ;  /* 0x0000e900ff007b82 */ /* 0x000e620000000800 */
[----:B------:R-:W0:Y:S01]  /*0030*/  LDCU UR4, c[0x0][0x360] ;  /* 0x00006c00ff0477ac */ /* 0x000e220008000800 */
[----:B------:R-:W0:Y:S02]  /*0040*/  S2R R2, SR_CTAID.X ;  /* 0x0000000000027919 */ /* 0x000e240000002500 */
[----:B0-----:R-:W-:-:S05]  /*0050*/  IMAD R3, R2, UR4, R3 ;  /* 0x0000000402037c24 */ /* 0x001fca000f8e0203 */
[----:B-1----:R-:W-:-:S13]  /*0060*/  ISETP.GE.AND P0, PT, R3, R0, PT ;  /* 0x000000000300720c */ /* 0x002fda0003f06270 */
[----:B------:R-:W-:Y:S05]  /*0070*/  @P0 EXIT ;  /* 0x000000000000094d */ /* 0x000fea0003800000 */
[----:B------:R-:W0:Y:S01]  /*0080*/  LDC R2, c[0x0][0x3a0] ;  /* 0x0000e800ff027b82 */ /* 0x000e220000000800 */
[----:B------:R-:W1:Y:S01]  /*0090*/  LDCU.64 UR4, c[0x0][0x358] ;  /* 0x00006b00ff0477ac */ /* 0x000e620008000a00 */
[----:B------:R-:W-:Y:S02]  /*00a0*/  CS2R R24, SRZ ;  /* 0x0000000000187805 */ /* 0x000fe4000001ff00 */
[----:B0-----:R-:W-:-:S13]  /*00b0*/  ISETP.GE.AND P0, PT, R2, 0x1, PT ;  /* 0x000000010200780c */ /* 0x001fda0003f06270 */
[----:B-1----:R-:W-:Y:S05]  /*00c0*/  @!P0 BRA `(.L_x_0) ;  /* 0x0000000800448947 */ /* 0x002fea0003800000 */
[C---:B------:R-:W-:Y:S01]  /*00d0*/  ISETP.GE.U32.AND P1, PT, R2.reuse, 0x8, PT ;  /* 0x000000080200780c */ /* 0x040fe20003f26070 */
[----:B------:R-:W-:Y:S01]  /*00e0*/  HFMA2 R6, -RZ, RZ, 0, 0 ;  /* 0x00000000ff067431 */ /* 0x000fe200000001ff */
[----:B------:R-:W-:Y:S02]  /*00f0*/  LOP3.LUT R4, R2, 0x7, RZ, 0xc0, !PT ;  /* 0x0000000702047812 */ /* 0x000fe400078ec0ff */
[----:B------:R-:W-:Y:S02]  /*0100*/  CS2R R24, SRZ ;  /* 0x0000000000187805 */ /* 0x000fe4000001ff00 */
[----:B------:R-:W-:-:S07]  /*0110*/  ISETP.NE.AND P0, PT, R4, RZ, PT ;  /* 0x000000ff0400720c */ /* 0x000fce0003f05270 */
[----:B------:R-:W-:Y:S06]  /*0120*/  @!P1 BRA `(.L_x_1) ;  /* 0x00000004000c9947 */ /* 0x000fec0003800000 */
[----:B------:R-:W-:Y:S02]  /*0130*/  LOP3.LUT R6, R2, 0x7ffffff8, RZ, 0xc0, !PT ;  /* 0x7ffffff802067812 */ /* 0x000fe400078ec0ff */
[----:B------:R-:W-:Y:S02]  /*0140*/  CS2R R24, SRZ ;  /* 0x0000000000187805 */ /* 0x000fe4000001ff00 */
[----:B------:R-:W-:Y:S02]  /*0150*/  MOV R5, R3 ;  /* 0x0000000300057202 */ /* 0x000fe40000000f00 */
[----:B------:R-:W-:-:S07]  /*0160*/  IADD3 R7, PT, PT, -R6, RZ, RZ ;  /* 0x000000ff06077210 */ /* 0x000fce0007ffe1ff */
.L_x_2:
[----:B------:R-:W0:Y:S08]  /*0170*/  LDC.64 R10, c[0x0][0x398] ;  /* 0x0000e600ff0a7b82 */ /* 0x000e300000000a00 */
[----:B------:R-:W1:Y:S08]  /*0180*/  LDC.64 R8, c[0x0][0x388] ;  /* 0x0000e200ff087b82 */ /* 0x000e700000000a00 */
[----:B------:R-:W2:Y:S01]  /*0190*/  LDC.64 R28, c[0x0][0x380] ;  /* 0x0000e000ff1c7b82 */ /* 0x000ea20000000a00 */
[----:B0-----:R-:W-:-:S05]  /*01a0*/  IMAD.WIDE R10, R5, 0x4, R10 ;  /* 0x00000004050a7825 */ /* 0x001fca00078e020a */
[----:B------:R-:W1:Y:S01]  /*01b0*/  LDG.E R17, desc[UR4][R10.64] ;  /* 0x000000040a117981 */ /* 0x000e62000c1e1900 */
[----:B------:R-:W-:-:S05]  /*01c0*/  IMAD.WIDE R14, R0, 0x4, R10 ;  /* 0x00000004000e7825 */ /* 0x000fca00078e020a */
[----:B------:R-:W3:Y:S01]  /*01d0*/  LDG.E R13, desc[UR4][R14.64] ;  /* 0x000000040e0d7981 */ /* 0x000ee2000c1e1900 */
[----:B------:R-:W-:-:S04]  /*01e0*/  IMAD.WIDE R26, R0, 0x4, R14 ;  /* 0x00000004001a7825 */ /* 0x000fc800078e020e */
[----:B--2---:R-:W-:Y:S01]  /*01f0*/  IMAD.WIDE R28, R5, 0x8, R28 ;  /* 0x00000008051c7825 */ /* 0x004fe200078e021c */
[----:B------:R-:W2:Y:S04]  /*0200*/  LDG.E R21, desc[UR4][R26.64] ;  /* 0x000000041a157981 */ /* 0x000ea8000c1e1900 */
[----:B------:R0:W4:Y:S01]  /*0210*/  LDG.E.64 R18, desc[UR4][R28.64] ;  /* 0x000000041c127981 */ /* 0x000122000c1e1b00 */
[----:B-1----:R-:W-:-:S06]  /*0220*/  IMAD.WIDE R16, R17, 0x8, R8 ;  /* 0x0000000811107825 */ /* 0x002fcc00078e0208 */
[----:B------:R-:W4:Y:S01]  /*0230*/  LDG.E.64 R16, desc[UR4][R16.64] ;  /* 0x0000000410107981 */ /* 0x000f22000c1e1b00 */
[----:B---3--:R-:W-:-:S04]  /*0240*/  IMAD.WIDE R12, R13, 0x8, R8 ;  /* 0x000000080d0c7825 */ /* 0x008fc800078e0208 */
[C---:B0-----:R-:W-:Y:S02]  /*0250*/  IMAD.WIDE R28, R0.reuse, 0x8, R28 ;  /* 0x00000008001c7825 */ /* 0x041fe400078e021c */
[----:B------:R-:W3:Y:S02]  /*0260*/  LDG.E.64 R12, desc[UR4][R12.64] ;  /* 0x000000040c0c7981 */ /* 0x000ee4000c1e1b00 */
[C---:B------:R-:W-:Y:S02]  /*0270*/  IMAD.WIDE R22, R0.reuse, 0x4, R26 ;  /* 0x0000000400167825 */ /* 0x040fe400078e021a */
[----:B------:R-:W3:Y:S02]  /*0280*/  LDG.E.64 R10, desc[UR4][R28.64] ;  /* 0x000000041c0a7981 */ /* 0x000ee4000c1e1b00 */
[----:B--2---:R-:W-:Y:S02]  /*0290*/  IMAD.WIDE R20, R21, 0x8, R8 ;  /* 0x0000000815147825 */ /* 0x004fe400078e0208 */
[----:B------:R0:W2:Y:S02]  /*02a0*/  LDG.E R27, desc[UR4][R22.64] ;  /* 0x00000004161b7981 */ /* 0x0000a4000c1e1900 */
[----:B------:R-:W-:-:S02]  /*02b0*/  IMAD.WIDE R14, R0, 0x8, R28 ;  /* 0x00000008000e7825 */ /* 0x000fc400078e021c */
[----:B------:R-:W5:Y:S02]  /*02c0*/  LDG.E.64 R20, desc[UR4][R20.64] ;  /* 0x0000000414147981 */ /* 0x000f64000c1e1b00 */
[C---:B0-----:R-:W-:Y:S01]  /*02d0*/  IMAD.WIDE R22, R0.reuse, 0x4, R22 ;  /* 0x0000000400167825 */ /* 0x041fe200078e0216 */
[----:B----4-:R-:W-:Y:S01]  /*02e0*/  DFMA R16, R18, R16, R24 ;  /* 0x000000101210722b */ /* 0x010fe20000000018 */
[----:B------:R0:W5:Y:S04]  /*02f0*/  LDG.E.64 R18, desc[UR4][R14.64] ;  /* 0x000000040e127981 */ /* 0x000168000c1e1b00 */
[----:B------:R1:W4:Y:S03]  /*0300*/  LDG.E R25, desc[UR4][R22.64] ;  /* 0x0000000416197981 */ /* 0x000326000c1e1900 */
[----:B---3--:R-:W-:Y:S01]  /*0310*/  DFMA R10, R10, R12, R16 ;  /* 0x0000000c0a0a722b */ /* 0x008fe20000000010 */
[----:B------:R-:W-:-:S04]  /*0320*/  IMAD.WIDE R12, R0, 0x4, R22 ;  /* 0x00000004000c7825 */ /* 0x000fc800078e0216 */
[----:B--2---:R-:W-:Y:S01]  /*0330*/  IMAD.WIDE R26, R27, 0x8, R8 ;  /* 0x000000081b1a7825 */ /* 0x004fe200078e0208 */
[----:B------:R-:W2:Y:S03]  /*0340*/  LDG.E R29, desc[UR4][R12.64] ;  /* 0x000000040c1d7981 */ /* 0x000ea6000c1e1900 */
[C---:B------:R-:W-:Y:S02]  /*0350*/  IMAD.WIDE R16, R0.reuse, 0x8, R14 ;  /* 0x0000000800107825 */ /* 0x040fe400078e020e */
[----:B------:R-:W3:Y:S02]  /*0360*/  LDG.E.64 R26, desc[UR4][R26.64] ;  /* 0x000000041a1a7981 */ /* 0x000ee4000c1e1b00 */
[----:B0-----:R-:W-:-:S04]  /*0370*/  IMAD.WIDE R14, R0, 0x4, R12 ;  /* 0x00000004000e7825 */ /* 0x001fc800078e020c */
[----:B-1----:R-:W-:Y:S01]  /*0380*/  IMAD.WIDE R22, R0, 0x8, R16 ;  /* 0x0000000800167825 */ /* 0x002fe200078e0210 */
[----:B------:R-:W3:Y:S04]  /*0390*/  LDG.E R28, desc[UR4][R14.64] ;  /* 0x000000040e1c7981 */ /* 0x000ee8000c1e1900 */
[----:B------:R0:W3:Y:S01]  /*03a0*/  LDG.E.64 R12, desc[UR4][R22.64] ;  /* 0x00000004160c7981 */ /* 0x0000e2000c1e1b00 */
[----:B-----5:R-:W-:-:S03]  /*03b0*/  DFMA R18, R18, R20, R10 ;  /* 0x000000141212722b */ /* 0x020fc6000000000a */
[----:B------:R2:W5:Y:S01]  /*03c0*/  LDG.E.64 R10, desc[UR4][R16.64] ;  /* 0x00000004100a7981 */ /* 0x000562000c1e1b00 */
[----:B----4-:R-:W-:-:S04]  /*03d0*/  IMAD.WIDE R20, R25, 0x8, R8 ;  /* 0x0000000819147825 */ /* 0x010fc800078e0208 */
[C---:B------:R-:W-:Y:S02]  /*03e0*/  IMAD.WIDE R24, R0.reuse, 0x4, R14 ;  /* 0x0000000400187825 */ /* 0x040fe400078e020e */
[----:B------:R-:W4:Y:S04]  /*03f0*/  LDG.E.64 R20, desc[UR4][R20.64] ;  /* 0x0000000414147981 */ /* 0x000f28000c1e1b00 */
[----:B------:R-:W4:Y:S01]  /*0400*/  LDG.E R25, desc[UR4][R24.64] ;  /* 0x0000000418197981 */ /* 0x000f22000c1e1900 */
[----:B0-----:R-:W-:-:S04]  /*0410*/  IMAD.WIDE R22, R0, 0x8, R22 ;  /* 0x0000000800167825 */ /* 0x001fc800078e0216 */
[----:B--2---:R-:W-:-:S06]  /*0420*/  IMAD.WIDE R16, R29, 0x8, R8 ;  /* 0x000000081d107825 */ /* 0x004fcc00078e0208 */
[----:B------:R-:W2:Y:S01]  /*0430*/  LDG.E.64 R16, desc[UR4][R16.64] ;  /* 0x0000000410107981 */ /* 0x000ea2000c1e1b00 */
[----:B---3--:R-:W-:-:S06]  /*0440*/  IMAD.WIDE R28, R28, 0x8, R8 ;  /* 0x000000081c1c7825 */ /* 0x008fcc00078e0208 */
[----:B------:R-:W3:Y:S01]  /*0450*/  LDG.E.64 R28, desc[UR4][R28.64] ;  /* 0x000000041c1c7981 */ /* 0x000ee2000c1e1b00 */
[----:B-----5:R-:W-:-:S03]  /*0460*/  DFMA R18, R10, R26, R18 ;  /* 0x0000001a0a12722b */ /* 0x020fc60000000012 */
[----:B------:R-:W2:Y:S01]  /*0470*/  LDG.E.64 R10, desc[UR4][R22.64] ;  /* 0x00000004160a7981 */ /* 0x000ea2000c1e1b00 */
[----:B------:R-:W-:-:S04]  /*0480*/  IMAD.WIDE R26, R0, 0x8, R22 ;  /* 0x00000008001a7825 */ /* 0x000fc800078e0216 */
[----:B----4-:R-:W-:Y:S01]  /*0490*/  DFMA R18, R12, R20, R18 ;  /* 0x000000140c12722b */ /* 0x010fe20000000012 */
[----:B------:R-:W3:Y:S01]  /*04a0*/  LDG.E.64 R12, desc[UR4][R26.64] ;  /* 0x000000041a0c7981 */ /* 0x000ee2000c1e1b00 */
[----:B------:R-:W-:-:S04]  /*04b0*/  IMAD.WIDE R14, R0, 0x8, R26 ;  /* 0x00000008000e7825 */ /* 0x000fc800078e021a */
[----:B------:R-:W-:Y:S02]  /*04c0*/  IMAD.WIDE R8, R25, 0x8, R8 ;  /* 0x0000000819087825 */ /* 0x000fe400078e0208 */
[----:B------:R-:W4:Y:S04]  /*04d0*/  LDG.E.64 R14, desc[UR4][R14.64] ;  /* 0x000000040e0e7981 */ /* 0x000f28000c1e1b00 */
[----:B------:R-:W4:Y:S01]  /*04e0*/  LDG.E.64 R8, desc[UR4][R8.64] ;  /* 0x0000000408087981 */ /* 0x000f22000c1e1b00 */
[----:B------:R-:W-:-:S04]  /*04f0*/  IADD3 R7, PT, PT, R7, 0x8, RZ ;  /* 0x0000000807077810 */ /* 0x000fc80007ffe0ff */
[----:B------:R-:W-:Y:S02]  /*0500*/  ISETP.NE.AND P1, PT, R7, RZ, PT ;  /* 0x000000ff0700720c */ /* 0x000fe40003f25270 */
[----:B------:R-:W-:Y:S01]  /*0510*/  LEA R5, R0, R5, 0x3 ;  /* 0x0000000500057211 */ /* 0x000fe200078e18ff */
[----:B--2---:R-:W-:-:S08]  /*0520*/  DFMA R10, R10, R16, R18 ;  /* 0x000000100a0a722b */ /* 0x004fd00000000012 */
[----:B---3--:R-:W-:-:S08]  /*0530*/  DFMA R10, R12, R28, R10 ;  /* 0x0000001c0c0a722b */ /* 0x008fd0000000000a */
[----:B----4-:R-:W-:Y:S01]  /*0540*/  DFMA R24, R14, R8, R10 ;  /* 0x000000080e18722b */ /* 0x010fe2000000000a */
[----:B------:R-:W-:Y:S10]  /*0550*/  @P1 BRA `(.L_x_2) ;  /* 0xfffffffc00041947 */ /* 0x000ff4000383ffff */
.L_x_1:
[----:B------:R-:W-:Y:S05]  /*0560*/  @!P0 BRA `(.L_x_0) ;  /* 0x00000004001c8947 */ /* 0x000fea0003800000 */
[----:B------:R-:W-:Y:S02]  /*0570*/  ISETP.GE.U32.AND P0, PT, R4, 0x4, PT ;  /* 0x000000040400780c */ /* 0x000fe40003f06070 */
[----:B------:R-:W-:-:S04]  /*0580*/  LOP3.LUT R7, R2, 0x3, RZ, 0xc0, !PT ;  /* 0x0000000302077812 */ /* 0x000fc800078ec0ff */
[----:B------:R-:W-:-:S07]  /*0590*/  ISETP.NE.AND P1, PT, R7, RZ, PT ;  /* 0x000000ff0700720c */ /* 0x000fce0003f25270 */
[----:B------:R-:W-:Y:S06]  /*05a0*/  @!P0 BRA `(.L_x_3) ;  /* 0x0000000000848947 */ /* 0x000fec0003800000 */
[----:B------:R-:W0:Y:S01]  /*05b0*/  LDC.64 R10, c[0x0][0x398] ;  /* 0x0000e600ff0a7b82 */ /* 0x000e220000000a00 */
[----:B------:R-:W-:-:S07]  /*05c0*/  IMAD R13, R6, R0, R3 ;  /* 0x00000000060d7224 */ /* 0x000fce00078e0203 */
[----:B------:R-:W1:Y:S08]  /*05d0*/  LDC.64 R4, c[0x0][0x388] ;  /* 0x0000e200ff047b82 */ /* 0x000e700000000a00 */
[----:B------:R-:W2:Y:S01]  /*05e0*/  LDC.64 R28, c[0x0][0x380] ;  /* 0x0000e000ff1c7b82 */ /* 0x000ea20000000a00 */
[----:B0-----:R-:W-:-:S05]  /*05f0*/  IMAD.WIDE R10, R13, 0x4, R10 ;  /* 0x000000040d0a7825 */ /* 0x001fca00078e020a */
[----:B------:R-:W1:Y:S01]  /*0600*/  LDG.E R15, desc[UR4][R10.64] ;  /* 0x000000040a0f7981 */ /* 0x000e62000c1e1900 */
[----:B------:R-:W-:-:S05]  /*0610*/  IMAD.WIDE R16, R0, 0x4, R10 ;  /* 0x0000000400107825 */ /* 0x000fca00078e020a */
[----:B------:R-:W3:Y:S01]  /*0620*/  LDG.E R9, desc[UR4][R16.64] ;  /* 0x0000000410097981 */ /* 0x000ee2000c1e1900 */
[----:B------:R-:W-:-:S05]  /*0630*/  IMAD.WIDE R18, R0, 0x4, R16 ;  /* 0x0000000400127825 */ /* 0x000fca00078e0210 */
[----:B------:R-:W4:Y:S01]  /*0640*/  LDG.E R21, desc[UR4][R18.64] ;  /* 0x0000000412157981 */ /* 0x000f22000c1e1900 */
[----:B------:R-:W-:-:S05]  /*0650*/  IMAD.WIDE R22, R0, 0x4, R18 ;  /* 0x0000000400167825 */ /* 0x000fca00078e0212 */
[----:B------:R-:W5:Y:S01]  /*0660*/  LDG.E R27, desc[UR4][R22.64] ;  /* 0x00000004161b7981 */ /* 0x000f62000c1e1900 */
[----:B--2---:R-:W-:-:S05]  /*0670*/  IMAD.WIDE R28, R13, 0x8, R28 ;  /* 0x000000080d1c7825 */ /* 0x004fca00078e021c */
[----:B------:R0:W2:Y:S02]  /*0680*/  LDG.E.64 R12, desc[UR4][R28.64] ;  /* 0x000000041c0c7981 */ /* 0x0000a4000c1e1b00 */
[----:B0-----:R-:W-:-:S04]  /*0690*/  IMAD.WIDE R28, R0, 0x8, R28 ;  /* 0x00000008001c7825 */ /* 0x001fc800078e021c */
[----:B------:R-:W-:-:S05]  /*06a0*/  IMAD.WIDE R18, R0, 0x8, R28 ;  /* 0x0000000800127825 */ /* 0x000fca00078e021c */
[----:B------:R-:W2:Y:S01]  /*06b0*/  LDG.E.64 R16, desc[UR4][R18.64] ;  /* 0x0000000412107981 */ /* 0x000ea2000c1e1b00 */
[----:B------:R-:W-:-:S06]  /*06c0*/  IMAD.WIDE R22, R0, 0x8, R18 ;  /* 0x0000000800167825 */ /* 0x000fcc00078e0212 */
[----:B------:R-:W2:Y:S01]  /*06d0*/  LDG.E.64 R22, desc[UR4][R22.64] ;  /* 0x0000000416167981 */ /* 0x000ea2000c1e1b00 */
[----:B-1----:R-:W-:-:S06]  /*06e0*/  IMAD.WIDE R14, R15, 0x8, R4 ;  /* 0x000000080f0e7825 */ /* 0x002fcc00078e0204 */
[----:B------:R-:W2:Y:S01]  /*06f0*/  LDG.E.64 R14, desc[UR4][R14.64] ;  /* 0x000000040e0e7981 */ /* 0x000ea2000c1e1b00 */
[----:B---3--:R-:W-:-:S03]  /*0700*/  IMAD.WIDE R10, R9, 0x8, R4 ;  /* 0x00000008090a7825 */ /* 0x008fc600078e0204 */
[----:B------:R-:W3:Y:S01]  /*0710*/  LDG.E.64 R8, desc[UR4][R28.64] ;  /* 0x000000041c087981 */ /* 0x000ee2000c1e1b00 */
[----:B----4-:R-:W-:-:S03]  /*0720*/  IMAD.WIDE R20, R21, 0x8, R4 ;  /* 0x0000000815147825 */ /* 0x010fc600078e0204 */
[----:B------:R-:W3:Y:S04]  /*0730*/  LDG.E.64 R10, desc[UR4][R10.64] ;  /* 0x000000040a0a7981 */ /* 0x000ee8000c1e1b00 */
[----:B------:R-:W4:Y:S01]  /*0740*/  LDG.E.64 R20, desc[UR4][R20.64] ;  /* 0x0000000414147981 */ /* 0x000f22000c1e1b00 */
[----:B-----5:R-:W-:-:S06]  /*0750*/  IMAD.WIDE R4, R27, 0x8, R4 ;  /* 0x000000081b047825 */ /* 0x020fcc00078e0204 */
[----:B------:R-:W5:Y:S01]  /*0760*/  LDG.E.64 R4, desc[UR4][R4.64] ;  /* 0x0000000404047981 */ /* 0x000f62000c1e1b00 */
[----:B------:R-:W-:Y:S01]  /*0770*/  IADD3 R6, PT, PT, R6, 0x4, RZ ;  /* 0x0000000406067810 */ /* 0x000fe20007ffe0ff */
[----:B--2---:R-:W-:-:S08]  /*0780*/  DFMA R12, R12, R14, R24 ;  /* 0x0000000e0c0c722b */ /* 0x004fd00000000018 */
[----:B---3--:R-:W-:-:S08]  /*0790*/  DFMA R8, R8, R10, R12 ;  /* 0x0000000a0808722b */ /* 0x008fd0000000000c */
[----:B----4-:R-:W-:-:S08]  /*07a0*/  DFMA R8, R16, R20, R8 ;  /* 0x000000141008722b */ /* 0x010fd00000000008 */
[----:B-----5:R-:W-:-:S11]  /*07b0*/  DFMA R24, R22, R4, R8 ;  /* 0x000000041618722b */ /* 0x020fd60000000008 */
.L_x_3:
[----:B------:R-:W-:Y:S05]  /*07c0*/  @!P1 BRA `(.L_x_0) ;  /* 0x0000000000849947 */ /* 0x000fea0003800000 */
[----:B------:R-:W-:Y:S01]  /*07d0*/  ISETP.NE.AND P0, PT, R7, 0x1, PT ;  /* 0x000000010700780c */ /* 0x000fe20003f05270 */
[----:B------:R-:W0:Y:S01]  /*07e0*/  LDC.64 R12, c[0x0][0x388] ;  /* 0x0000e200ff0c7b82 */ /* 0x000e220000000a00 */
[----:B------:R-:W-:-:S04]  /*07f0*/  LOP3.LUT R2, R2, 0x1, RZ, 0xc0, !PT ;  /* 0x0000000102027812 */ /* 0x000fc800078ec0ff */
[----:B------:R-:W-:-:S03]  /*0800*/  ISETP.NE.U32.AND P1, PT, R2, 0x1, PT ;  /* 0x000000010200780c */ /* 0x000fc60003f25070 */
[----:B------:R-:W1:Y:S04]  /*0810*/  LDC.64 R10, c[0x0][0x380] ;  /* 0x0000e000ff0a7b82 */ /* 0x000e680000000a00 */
[----:B------:R-:W-:-:S04]  /*0820*/  @P0 IMAD R7, R6, R0, R3 ;  /* 0x0000000006070224 */ /* 0x000fc800078e0203 */
[----:B------:R-:W2:Y:S08]  /*0830*/  @P0 LDC.64 R4, c[0x0][0x398] ;  /* 0x0000e600ff040b82 */ /* 0x000eb00000000a00 */
[----:B------:R-:W3:Y:S01]  /*0840*/  @!P1 LDC.64 R16, c[0x0][0x398] ;  /* 0x0000e600ff109b82 */ /* 0x000ee20000000a00 */
[----:B------:R-:W-:-:S07]  /*0850*/  @P0 IADD3 R6, PT, PT, R6, 0x2, RZ ;  /* 0x0000000206060810 */ /* 0x000fce0007ffe0ff */
[----:B------:R-:W4:Y:S01]  /*0860*/  LDC.64 R8, c[0x0][0x388] ;  /* 0x0000e200ff087b82 */ /* 0x000f220000000a00 */
[----:B--2---:R-:W-:-:S07]  /*0870*/  @P0 IMAD.WIDE R20, R7, 0x4, R4 ;  /* 0x0000000407140825 */ /* 0x004fce00078e0204 */
[----:B------:R-:W2:Y:S01]  /*0880*/  LDC.64 R4, c[0x0][0x380] ;  /* 0x0000e000ff047b82 */ /* 0x000ea20000000a00 */
[----:B------:R2:W0:Y:S01]  /*0890*/  @P0 LDG.E R23, desc[UR4][R20.64] ;  /* 0x0000000414170981 */ /* 0x000422000c1e1900 */
[----:B------:R-:W-:-:S04]  /*08a0*/  @P0 IMAD.WIDE R14, R0, 0x4, R20 ;  /* 0x00000004000e0825 */ /* 0x000fc800078e0214 */
[----:B------:R-:W-:Y:S02]  /*08b0*/  @!P1 IMAD R19, R6, R0, R3 ;  /* 0x0000000006139224 */ /* 0x000fe400078e0203 */
[----:B------:R-:W5:Y:S02]  /*08c0*/  @P0 LDG.E R15, desc[UR4][R14.64] ;  /* 0x000000040e0f0981 */ /* 0x000f64000c1e1900 */
[----:B---3--:R-:W-:-:S06]  /*08d0*/  @!P1 IMAD.WIDE R16, R19, 0x4, R16 ;  /* 0x0000000413109825 */ /* 0x008fcc00078e0210 */
[----:B------:R-:W4:Y:S01]  /*08e0*/  @!P1 LDG.E R17, desc[UR4][R16.64] ;  /* 0x0000000410119981 */ /* 0x000f22000c1e1900 */
[----:B--2---:R-:W-:-:S05]  /*08f0*/  @P0 IMAD.WIDE R20, R7, 0x8, R4 ;  /* 0x0000000807140825 */ /* 0x004fca00078e0204 */
[----:B------:R-:W2:Y:S01]  /*0900*/  @P0 LDG.E.64 R6, desc[UR4][R20.64] ;  /* 0x0000000414060981 */ /* 0x000ea2000c1e1b00 */
[----:B-1----:R-:W-:-:S06]  /*0910*/  @!P1 IMAD.WIDE R10, R19, 0x8, R10 ;  /* 0x00000008130a9825 */ /* 0x002fcc00078e020a */
[----:B------:R-:W3:Y:S01]  /*0920*/  @!P1 LDG.E.64 R10, desc[UR4][R10.64] ;  /* 0x000000040a0a9981 */ /* 0x000ee2000c1e1b00 */
[----:B0-----:R-:W-:-:S06]  /*0930*/  @P0 IMAD.WIDE R4, R23, 0x8, R12 ;  /* 0x0000000817040825 */ /* 0x001fcc00078e020c */
[----:B------:R-:W2:Y:S01]  /*0940*/  @P0 LDG.E.64 R4, desc[UR4][R4.64] ;  /* 0x0000000404040981 */ /* 0x000ea2000c1e1b00 */
[----:B-----5:R-:W-:-:S04]  /*0950*/  @P0 IMAD.WIDE R14, R15, 0x8, R12 ;  /* 0x000000080f0e0825 */ /* 0x020fc800078e020c */
[----:B------:R-:W-:Y:S02]  /*0960*/  @P0 IMAD.WIDE R22, R0, 0x8, R20 ;  /* 0x0000000800160825 */ /* 0x000fe400078e0214 */
[----:B------:R-:W5:Y:S02]  /*0970*/  @P0 LDG.E.64 R14, desc[UR4][R14.64] ;  /* 0x000000040e0e0981 */ /* 0x000f64000c1e1b00 */
[----:B----4-:R-:W-:Y:S02]  /*0980*/  @!P1 IMAD.WIDE R8, R17, 0x8, R8 ;  /* 0x0000000811089825 */ /* 0x010fe400078e0208 */
[----:B------:R-:W5:Y:S04]  /*0990*/  @P0 LDG.E.64 R12, desc[UR4][R22.64] ;  /* 0x00000004160c0981 */ /* 0x000f68000c1e1b00 */
[----:B------:R-:W3:Y:S01]  /*09a0*/  @!P1 LDG.E.64 R8, desc[UR4][R8.64] ;  /* 0x0000000408089981 */ /* 0x000ee2000c1e1b00 */
[----:B--2---:R-:W-:-:S08]  /*09b0*/  @P0 DFMA R6, R6, R4, R24 ;  /* 0x000000040606022b */ /* 0x004fd00000000018 */
[----:B-----5:R-:W-:-:S08]  /*09c0*/  @P0 DFMA R24, R12, R14, R6 ;  /* 0x0000000e0c18022b */ /* 0x020fd00000000006 */
[----:B---3--:R-:W-:-:S11]  /*09d0*/  @!P1 DFMA R24, R10, R8, R24 ;  /* 0x000000080a18922b */ /* 0x008fd60000000018 */
.L_x_0:
[----:B------:R-:W0:Y:S02]  /*09e0*/  LDC.64 R4, c[0x0][0x390] ;  /* 0x0000e400ff047b82 */ /* 0x000e240000000a00 */
[----:B0-----:R-:W-:-:S05]  /*09f0*/  IMAD.WIDE R2, R3, 0x8, R4 ;  /* 0x0000000803027825 */ /* 0x001fca00078e0204 */
[----:B------:R-:W-:Y:S01]  /*0a00*/  STG.E.64 desc[UR4][R2.64], R24 ;  /* 0x0000001802007986 */ /* 0x000fe2000c101b04 */
[----:B------:R-:W-:Y:S05]  /*0a10*/  EXIT ;  /* 0x000000000000794d */ /* 0x000fea0003800000 */
.L_x_4:
[----:B------:R-:W-:-:S00]  /*0a20*/  BRA `(.L_x_4) ;  /* 0xfffffffc00fc7947 */ /* 0x000fc0000383ffff */
[----:B------:R-:W-:-:S00]  /*0a30*/  NOP ;  /* 0x0000000000007918 */ /* 0x000fc00000000000 */
        /* <DEDUP_REMOVED lines=12> */
.L_x_15:


//--------------------- .text._Z6gpu_axIfEvPT_S1_S1_Piii --------------------------
	.section	.text._Z6gpu_axIfEvPT_S1_S1_Piii,"ax",@progbits
	.align	128
        .global         _Z6gpu_axIfEvPT_S1_S1_Piii
        .type           _Z6gpu_axIfEvPT_S1_S1_Piii,@function
        .size           _Z6gpu_axIfEvPT_S1_S1_Piii,(.L_x_16 - _Z6gpu_axIfEvPT_S1_S1_Piii)
        .other          _Z6gpu_axIfEvPT_S1_S1_Piii,@"STO_CUDA_ENTRY STV_DEFAULT"
_Z6gpu_axIfEvPT_S1_S1_Piii:
.text._Z6gpu_axIfEvPT_S1_S1_Piii:
        /* <DEDUP_REMOVED lines=10> */
[----:B------:R-:W-:Y:S01]  /*00a0*/  HFMA2 R8, -RZ, RZ, 0, 0 ;  /* 0x00000000ff087431 */ /* 0x000fe200000001ff */
[----:B0-----:R-:W-:-:S13]  /*00b0*/  ISETP.GE.AND P0, PT, R4, 0x1, PT ;  /* 0x000000010400780c */ /* 0x001fda0003f06270 */
[----:B-1----:R-:W-:Y:S05]  /*00c0*/  @!P0 BRA `(.L_x_5) ;  /* 0x0000000800448947 */ /* 0x002fea0003800000 */
[C---:B------:R-:W-:Y:S02]  /*00d0*/  ISETP.GE.U32.AND P1, PT, R4.reuse, 0x8, PT ;  /* 0x000000080400780c */ /* 0x040fe40003f26070 */
[----:B------:R-:W-:Y:S02]  /*00e0*/  LOP3.LUT R5, R4, 0x7, RZ, 0xc0, !PT ;  /* 0x0000000704057812 */ /* 0x000fe400078ec0ff */
[----:B------:R-:W-:Y:S02]  /*00f0*/  MOV R8, RZ ;  /* 0x000000ff00087202 */ /* 0x000fe40000000f00 */
[----:B------:R-:W-:Y:S02]  /*0100*/  ISETP.NE.AND P0, PT, R5, RZ, PT ;  /* 0x000000ff0500720c */ /* 0x000fe40003f05270 */
[----:B------:R-:W-:-:S05]  /*0110*/  MOV R6, RZ ;  /* 0x000000ff00067202 */ /* 0x000fca0000000f00 */
[----:B------:R-:W-:Y:S06]  /*0120*/  @!P1 BRA `(.L_x_6) ;  /* 0x00000004000c9947 */ /* 0x000fec0003800000 */
[----:B------:R-:W-:Y:S02]  /*0130*/  LOP3.LUT R6, R4, 0x7ffffff8, RZ, 0xc0, !PT ;  /* 0x7ffffff804067812 */ /* 0x000fe400078ec0ff */
[----:B------:R-:W-:Y:S02]  /*0140*/  MOV R8, RZ ;  /* 0x000000ff00087202 */ /* 0x000fe40000000f00 */
[----:B------:R-:W-:Y:S02]  /*0150*/  MOV R7, R3 ;  /* 0x0000000300077202 */ /* 0x000fe40000000f00 */
[----:B------:R-:W-:-:S07]  /*0160*/  IADD3 R0, PT, PT, -R6, RZ, RZ ;  /* 0x000000ff06007210 */ /* 0x000fce0007ffe1ff */
.L_x_7:
[----:B------:R-:W0:Y:S08]  /*0170*/  LDC.64 R12, c[0x0][0x398] ;  /* 0x0000e600ff0c7b82 */ /* 0x000e300000000a00 */
[----:B------:R-:W1:Y:S08]  /*0180*/  LDC.64 R14, c[0x0][0x388] ;  /* 0x0000e200ff0e7b82 */ /* 0x000e700000000a00 */
[----:B------:R-:W2:Y:S01]  /*0190*/  LDC.64 R30, c[0x0][0x380] ;  /* 0x0000e000ff1e7b82 */ /* 0x000ea20000000a00 */
[----:B0-----:R-:W-:-:S05]  /*01a0*/  IMAD.WIDE R12, R7, 0x4, R12 ;  /* 0x00000004070c7825 */ /* 0x001fca00078e020c */
[----:B------:R0:W1:Y:S01]  /*01b0*/  LDG.E R11, desc[UR4][R12.64] ;  /* 0x000000040c0b7981 */ /* 0x000062000c1e1900 */
[----:B--2---:R-:W-:-:S05]  /*01c0*/  IMAD.WIDE R30, R7, 0x4, R30 ;  /* 0x00000004071e7825 */ /* 0x004fca00078e021e */
[----:B------:R-:W2:Y:S01]  /*01d0*/  LDG.E R16, desc[UR4][R30.64] ;  /* 0x000000041e107981 */ /* 0x000ea2000c1e1900 */
[----:B------:R-:W-:-:S04]  /*01e0*/  IMAD.WIDE R26, R2, 0x4, R12 ;  /* 0x00000004021a7825 */ /* 0x000fc800078e020c */
[C---:B------:R-:W-:Y:S02]  /*01f0*/  IMAD.WIDE R22, R2.reuse, 0x4, R26 ;  /* 0x0000000402167825 */ /* 0x040fe400078e021a */
[----:B------:R-:W3:Y:S02]  /*0200*/  LDG.E R27, desc[UR4][R26.64] ;  /* 0x000000041a1b7981 */ /* 0x000ee4000c1e1900 */
[C---:B------:R-:W-:Y:S02]  /*0210*/  IMAD.WIDE R18, R2.reuse, 0x4, R22 ;  /* 0x0000000402127825 */ /* 0x040fe400078e0216 */
[----:B------:R-:W4:Y:S02]  /*0220*/  LDG.E R23, desc[UR4][R22.64] ;  /* 0x0000000416177981 */ /* 0x000f24000c1e1900 */
[C---:B0-----:R-:W-:Y:S02]  /*0230*/  IMAD.WIDE R12, R2.reuse, 0x4, R18 ;  /* 0x00000004020c7825 */ /* 0x041fe400078e0212 */
[----:B------:R-:W5:Y:S02]  /*0240*/  LDG.E R21, desc[UR4][R18.64] ;  /* 0x0000000412157981 */ /* 0x000f64000c1e1900 */
[----:B------:R-:W-:-:S02]  /*0250*/  IMAD.WIDE R24, R2, 0x4, R12 ;  /* 0x0000000402187825 */ /* 0x000fc400078e020c */
[----:B------:R0:W5:Y:S02]  /*0260*/  LDG.E R19, desc[UR4][R12.64] ;  /* 0x000000040c137981 */ /* 0x000164000c1e1900 */
[----:B0-----:R-:W-:-:S05]  /*0270*/  IMAD.WIDE R12, R2, 0x4, R24 ;  /* 0x00000004020c7825 */ /* 0x001fca00078e0218 */
[----:B------:R-:W5:Y:S01]  /*0280*/  LDG.E R9, desc[UR4][R12.64] ;  /* 0x000000040c097981 */ /* 0x000f62000c1e1900 */
[----:B-1----:R-:W-:-:S06]  /*0290*/  IMAD.WIDE R10, R11, 0x4, R14 ;  /* 0x000000040b0a7825 */ /* 0x002fcc00078e020e */
[----:B------:R-:W2:Y:S04]  /*02a0*/  LDG.E R10, desc[UR4][R10.64] ;  /* 0x000000040a0a7981 */ /* 0x000ea8000c1e1900 */
[----:B------:R0:W5:Y:S02]  /*02b0*/  LDG.E R11, desc[UR4][R24.64] ;  /* 0x00000004180b7981 */ /* 0x000164000c1e1900 */
[----:B0-----:R-:W-:-:S06]  /*02c0*/  IMAD.WIDE R24, R2, 0x4, R12 ;  /* 0x0000000402187825 */ /* 0x001fcc00078e020c */
[----:B------:R-:W5:Y:S01]  /*02d0*/  LDG.E R24, desc[UR4][R24.64] ;  /* 0x0000000418187981 */ /* 0x000f62000c1e1900 */
[----:B------:R-:W-:-:S05]  /*02e0*/  IMAD.WIDE R30, R2, 0x4, R30 ;  /* 0x00000004021e7825 */ /* 0x000fca00078e021e */
[----:B------:R-:W5:Y:S01]  /*02f0*/  LDG.E R22, desc[UR4][R30.64] ;  /* 0x000000041e167981 */ /* 0x000f62000c1e1900 */
[----:B------:R-:W-:-:S05]  /*0300*/  IMAD.WIDE R12, R2, 0x4, R30 ;  /* 0x00000004020c7825 */ /* 0x000fca00078e021e */
[----:B------:R0:W5:Y:S01]  /*0310*/  LDG.E R20, desc[UR4][R12.64] ;  /* 0x000000040c147981 */ /* 0x000162000c1e1900 */
[----:B------:R-:W-:-:S05]  /*0320*/  IMAD.WIDE R28, R2, 0x4, R12 ;  /* 0x00000004021c7825 */ /* 0x000fca00078e020c */
[----:B------:R-:W5:Y:S01]  /*0330*/  LDG.E R18, desc[UR4][R28.64] ;  /* 0x000000041c127981 */ /* 0x000f62000c1e1900 */
[----:B--2---:R-:W-:Y:S01]  /*0340*/  FFMA R8, R16, R10, R8 ;  /* 0x0000000a10087223 */ /* 0x004fe20000000008 */
[----:B------:R-:W-:-:S05]  /*0350*/  IMAD.WIDE R16, R2, 0x4, R28 ;  /* 0x0000000402107825 */ /* 0x000fca00078e021c */
[----:B------:R1:W2:Y:S01]  /*0360*/  LDG.E R10, desc[UR4][R16.64] ;  /* 0x00000004100a7981 */ /* 0x0002a2000c1e1900 */
[----:B0-----:R-:W-:-:S05]  /*0370*/  IMAD.WIDE R12, R2, 0x4, R16 ;  /* 0x00000004020c7825 */ /* 0x001fca00078e0210 */
[----:B------:R3:W2:Y:S01]  /*0380*/  LDG.E R26, desc[UR4][R12.64] ;  /* 0x000000040c1a7981 */ /* 0x0006a2000c1e1900 */
[----:B-1----:R-:W-:-:S05]  /*0390*/  IMAD.WIDE R16, R2, 0x4, R12 ;  /* 0x0000000402107825 */ /* 0x002fca00078e020c */
[----:B------:R0:W2:Y:S01]  /*03a0*/  LDG.E R25, desc[UR4][R16.64] ;  /* 0x0000000410197981 */ /* 0x0000a2000c1e1900 */
[----:B---3--:R-:W-:-:S04]  /*03b0*/  IMAD.WIDE R12, R27, 0x4, R14 ;  /* 0x000000041b0c7825 */ /* 0x008fc800078e020e */
[----:B0-----:R-:W-:-:S06]  /*03c0*/  IMAD.WIDE R16, R2, 0x4, R16 ;  /* 0x0000000402107825 */ /* 0x001fcc00078e0210 */
[----:B------:R-:W3:Y:S04]  /*03d0*/  LDG.E R16, desc[UR4][R16.64] ;  /* 0x0000000410107981 */ /* 0x000ee8000c1e1900 */
[----:B------:R4:W2:Y:S02]  /*03e0*/  LDG.E R17, desc[UR4][R12.64] ;  /* 0x000000040c117981 */ /* 0x0008a4000c1e1900 */
[----:B----4-:R-:W-:-:S05]  /*03f0*/  IMAD.WIDE R12, R23, 0x4, R14 ;  /* 0x00000004170c7825 */ /* 0x010fca00078e020e */
[----:B------:R5:W4:Y:S02]  /*0400*/  LDG.E R23, desc[UR4][R12.64] ;  /* 0x000000040c177981 */ /* 0x000b24000c1e1900 */
[----:B-----5:R-:W-:-:S05]  /*0410*/  IMAD.WIDE R12, R21, 0x4, R14 ;  /* 0x00000004150c7825 */ /* 0x020fca00078e020e */
[----:B------:R0:W5:Y:S02]  /*0420*/  LDG.E R21, desc[UR4][R12.64] ;  /* 0x000000040c157981 */ /* 0x000164000c1e1900 */
[----:B0-----:R-:W-:-:S05]  /*0430*/  IMAD.WIDE R12, R19, 0x4, R14 ;  /* 0x00000004130c7825 */ /* 0x001fca00078e020e */
[----:B------:R0:W3:Y:S02]  /*0440*/  LDG.E R19, desc[UR4][R12.64] ;  /* 0x000000040c137981 */ /* 0x0000e4000c1e1900 */
[----:B0-----:R-:W-:-:S05]  /*0450*/  IMAD.WIDE R12, R11, 0x4, R14 ;  /* 0x000000040b0c7825 */ /* 0x001fca00078e020e */
[----:B------:R0:W3:Y:S02]  /*0460*/  LDG.E R11, desc[UR4][R12.64] ;  /* 0x000000040c0b7981 */ /* 0x0000e4000c1e1900 */
[----:B0-----:R-:W-:-:S04]  /*0470*/  IMAD.WIDE R12, R9, 0x4, R14 ;  /* 0x00000004090c7825 */ /* 0x001fc800078e020e */
[----:B------:R-:W-:Y:S01]  /*0480*/  IMAD.WIDE R14, R24, 0x4, R14 ;  /* 0x00000004180e7825 */ /* 0x000fe200078e020e */
[----:B------:R-:W3:Y:S05]  /*0490*/  LDG.E R9, desc[UR4][R12.64] ;  /* 0x000000040c097981 */ /* 0x000eea000c1e1900 */
[----:B------:R-:W3:Y:S01]  /*04a0*/  LDG.E R14, desc[UR4][R14.64] ;  /* 0x000000040e0e7981 */ /* 0x000ee2000c1e1900 */
[----:B------:R-:W-:-:S04]  /*04b0*/  IADD3 R0, PT, PT, R0, 0x8, RZ ;  /* 0x0000000800007810 */ /* 0x000fc80007ffe0ff */
[----:B------:R-:W-:Y:S02]  /*04c0*/  ISETP.NE.AND P1, PT, R0, RZ, PT ;  /* 0x000000ff0000720c */ /* 0x000fe40003f25270 */
[----:B------:R-:W-:Y:S01]  /*04d0*/  LEA R7, R2, R7, 0x3 ;  /* 0x0000000702077211 */ /* 0x000fe200078e18ff */
[----:B--2---:R-:W-:-:S04]  /*04e0*/  FFMA R17, R22, R17, R8 ;  /* 0x0000001116117223 */ /* 0x004fc80000000008 */
[----:B----4-:R-:W-:-:S04]  /*04f0*/  FFMA R17, R20, R23, R17 ;  /* 0x0000001714117223 */ /* 0x010fc80000000011 */
[----:B-----5:R-:W-:-:S04]  /*0500*/  FFMA R17, R18, R21, R17 ;  /* 0x0000001512117223 */ /* 0x020fc80000000011 */
[----:B---3--:R-:W-:-:S04]  /*0510*/  FFMA R17, R10, R19, R17 ;  /* 0x000000130a117223 */ /* 0x008fc80000000011 */
[----:B------:R-:W-:-:S04]  /*0520*/  FFMA R26, R26, R11, R17 ;  /* 0x0000000b1a1a7223 */ /* 0x000fc80000000011 */
[----:B------:R-:W-:-:S04]  /*0530*/  FFMA R9, R25, R9, R26 ;  /* 0x0000000919097223 */ /* 0x000fc8000000001a */
[----:B------:R-:W-:Y:S01]  /*0540*/  FFMA R8, R16, R14, R9 ;  /* 0x0000000e10087223 */ /* 0x000fe20000000009 */
[----:B------:R-:W-:Y:S06]  /*0550*/  @P1 BRA `(.L_x_7) ;  /* 0xfffffffc00041947 */ /* 0x000fec000383ffff */
.L_x_6:
        /* <DEDUP_REMOVED lines=10> */
[----:B------:R-:W2:Y:S01]  /*0600*/  LDG.E R25, desc[UR4][R14.64] ;  /* 0x000000040e197981 */ /* 0x000ea2000c1e1900 */
[----:B------:R-:W-:-:S04]  /*0610*/  IMAD.WIDE R16, R2, 0x4, R14 ;  /* 0x0000000402107825 */ /* 0x000fc800078e020e */
[C---:B------:R-:W-:Y:S02]  /*0620*/  IMAD.WIDE R18, R2.reuse, 0x4, R16 ;  /* 0x0000000402127825 */ /* 0x040fe400078e0210 */
[----:B------:R-:W3:Y:S02]  /*0630*/  LDG.E R17, desc[UR4][R16.64] ;  /* 0x0000000410117981 */ /* 0x000ee4000c1e1900 */
[----:B------:R-:W-:Y:S02]  /*0640*/  IMAD.WIDE R20, R2, 0x4, R18 ;  /* 0x0000000402147825 */ /* 0x000fe400078e0212 */
[----:B------:R-:W4:Y:S04]  /*0650*/  LDG.E R19, desc[UR4][R18.64] ;  /* 0x0000000412137981 */ /* 0x000f28000c1e1900 */
[----:B------:R0:W5:Y:S01]  /*0660*/  LDG.E R5, desc[UR4][R20.64] ;  /* 0x0000000414057981 */ /* 0x000162000c1e1900 */
[----:B-1----:R-:W-:-:S05]  /*0670*/  IMAD.WIDE R22, R7, 0x4, R22 ;  /* 0x0000000407167825 */ /* 0x002fca00078e0216 */
[----:B------:R-:W5:Y:S01]  /*0680*/  LDG.E R7, desc[UR4][R22.64] ;  /* 0x0000000416077981 */ /* 0x000f62000c1e1900 */
[----:B------:R-:W-:-:S04]  /*0690*/  IMAD.WIDE R12, R2, 0x4, R22 ;  /* 0x00000004020c7825 */ /* 0x000fc800078e0216 */
[----:B--2---:R-:W-:-:S05]  /*06a0*/  IMAD.WIDE R24, R25, 0x4, R10 ;  /* 0x0000000419187825 */ /* 0x004fca00078e020a */
[----:B------:R-:W2:Y:S01]  /*06b0*/  LDG.E R0, desc[UR4][R24.64] ;  /* 0x0000000418007981 */ /* 0x000ea2000c1e1900 */
[----:B---3--:R-:W-:-:S04]  /*06c0*/  IMAD.WIDE R14, R17, 0x4, R10 ;  /* 0x00000004110e7825 */ /* 0x008fc800078e020a */
[C---:B------:R-:W-:Y:S02]  /*06d0*/  IMAD.WIDE R16, R2.reuse, 0x4, R12 ;  /* 0x0000000402107825 */ /* 0x040fe400078e020c */
[----:B------:R-:W3:Y:S02]  /*06e0*/  LDG.E R13, desc[UR4][R12.64] ;  /* 0x000000040c0d7981 */ /* 0x000ee4000c1e1900 */
[----:B----4-:R-:W-:Y:S02]  /*06f0*/  IMAD.WIDE R18, R19, 0x4, R10 ;  /* 0x0000000413127825 */ /* 0x010fe400078e020a */
[----:B------:R-:W3:Y:S02]  /*0700*/  LDG.E R14, desc[UR4][R14.64] ;  /* 0x000000040e0e7981 */ /* 0x000ee4000c1e1900 */
[----:B0-----:R-:W-:Y:S02]  /*0710*/  IMAD.WIDE R20, R2, 0x4, R16 ;  /* 0x0000000402147825 */ /* 0x001fe400078e0210 */
[----:B------:R-:W4:Y:S02]  /*0720*/  LDG.E R27, desc[UR4][R16.64] ;  /* 0x00000004101b7981 */ /* 0x000f24000c1e1900 */
[----:B-----5:R-:W-:-:S02]  /*0730*/  IMAD.WIDE R10, R5, 0x4, R10 ;  /* 0x00000004050a7825 */ /* 0x020fc400078e020a */
[----:B------:R-:W4:Y:S04]  /*0740*/  LDG.E R18, desc[UR4][R18.64] ;  /* 0x0000000412127981 */ /* 0x000f28000c1e1900 */
[----:B------:R-:W5:Y:S04]  /*0750*/  LDG.E R21, desc[UR4][R20.64] ;  /* 0x0000000414157981 */ /* 0x000f68000c1e1900 */
[----:B------:R-:W5:Y:S01]  /*0760*/  LDG.E R10, desc[UR4][R10.64] ;  /* 0x000000040a0a7981 */ /* 0x000f62000c1e1900 */
[----:B------:R-:W-:Y:S01]  /*0770*/  IADD3 R6, PT, PT, R6, 0x4, RZ ;  /* 0x0000000406067810 */ /* 0x000fe20007ffe0ff */
[----:B--2---:R-:W-:-:S04]  /*0780*/  FFMA R0, R7, R0, R8 ;  /* 0x0000000007007223 */ /* 0x004fc80000000008 */
[----:B---3--:R-:W-:-:S04]  /*0790*/  FFMA R0, R13, R14, R0 ;  /* 0x0000000e0d007223 */ /* 0x008fc80000000000 */
[----:B----4-:R-:W-:-:S04]  /*07a0*/  FFMA R0, R27, R18, R0 ;  /* 0x000000121b007223 */ /* 0x010fc80000000000 */
[----:B-----5:R-:W-:-:S07]  /*07b0*/  FFMA R8, R21, R10, R0 ;  /* 0x0000000a15087223 */ /* 0x020fce0000000000 */
.L_x_8:
[----:B------:R-:W-:Y:S05]  /*07c0*/  @!P1 BRA `(.L_x_5) ;  /* 0x0000000000849947 */ /* 0x000fea0003800000 */
[----:B------:R-:W-:Y:S01]  /*07d0*/  ISETP.NE.AND P0, PT, R9, 0x1, PT ;  /* 0x000000010900780c */ /* 0x000fe20003f05270 */
[----:B------:R-:W0:Y:S01]  /*07e0*/  LDC.64 R16, c[0x0][0x380] ;  /* 0x0000e000ff107b82 */ /* 0x000e220000000a00 */
[----:B------:R-:W-:-:S04]  /*07f0*/  LOP3.LUT R4, R4, 0x1, RZ, 0xc0, !PT ;  /* 0x0000000104047812 */ /* 0x000fc800078ec0ff */
[----:B------:R-:W-:-:S03]  /*0800*/  ISETP.NE.U32.AND P1, PT, R4, 0x1, PT ;  /* 0x000000010400780c */ /* 0x000fc60003f25070 */
[----:B------:R-:W1:Y:S04]  /*0810*/  LDC.64 R12, c[0x0][0x388] ;  /* 0x0000e200ff0c7b82 */ /* 0x000e680000000a00 */
[C---:B------:R-:W-:Y:S01]  /*0820*/  @P0 IMAD R7, R6.reuse, R2, R3 ;  /* 0x0000000206070224 */ /* 0x040fe200078e0203 */
[----:B------:R-:W-:-:S03]  /*0830*/  @P0 IADD3 R6, PT, PT, R6, 0x2, RZ ;  /* 0x0000000206060810 */ /* 0x000fc60007ffe0ff */
[----:B------:R-:W2:Y:S02]  /*0840*/  @P0 LDC.64 R4, c[0x0][0x398] ;  /* 0x0000e600ff040b82 */ /* 0x000ea40000000a00 */
[----:B------:R-:W-:-:S06]  /*0850*/  @!P1 IMAD R6, R6, R2, R3 ;  /* 0x0000000206069224 */ /* 0x000fcc00078e0203 */
[----:B------:R-:W3:Y:S08]  /*0860*/  @!P1 LDC.64 R14, c[0x0][0x398] ;  /* 0x0000e600ff0e9b82 */ /* 0x000ef00000000a00 */
[----:B------:R-:W4:Y:S01]  /*0870*/  LDC.64 R10, c[0x0][0x380] ;  /* 0x0000e000ff0a7b82 */ /* 0x000f220000000a00 */
[----:B--2---:R-:W-:-:S07]  /*0880*/  @P0 IMAD.WIDE R18, R7, 0x4, R4 ;  /* 0x0000000407120825 */ /* 0x004fce00078e0204 */
[----:B------:R-:W2:Y:S01]  /*0890*/  LDC.64 R4, c[0x0][0x388] ;  /* 0x0000e200ff047b82 */ /* 0x000ea20000000a00 */
[----:B------:R-:W1:Y:S01]  /*08a0*/  @P0 LDG.E R21, desc[UR4][R18.64] ;  /* 0x0000000412150981 */ /* 0x000e62000c1e1900 */
[----:B------:R-:W-:-:S04]  /*08b0*/  @P0 IMAD.WIDE R24, R2, 0x4, R18 ;  /* 0x0000000402180825 */ /* 0x000fc800078e0212 */
[----:B---3--:R-:W-:Y:S02]  /*08c0*/  @!P1 IMAD.WIDE R14, R6, 0x4, R14 ;  /* 0x00000004060e9825 */ /* 0x008fe400078e020e */
[----:B------:R-:W3:Y:S04]  /*08d0*/  @P0 LDG.E R25, desc[UR4][R24.64] ;  /* 0x0000000418190981 */ /* 0x000ee8000c1e1900 */
[----:B------:R-:W2:Y:S01]  /*08e0*/  @!P1 LDG.E R15, desc[UR4][R14.64] ;  /* 0x000000040e0f9981 */ /* 0x000ea2000c1e1900 */
[----:B0-----:R-:W-:-:S04]  /*08f0*/  @P0 IMAD.WIDE R16, R7, 0x4, R16 ;  /* 0x0000000407100825 */ /* 0x001fc800078e0210 */
[----:B------:R-:W-:Y:S02]  /*0900*/  @P0 IMAD.WIDE R22, R2, 0x4, R16 ;  /* 0x0000000402160825 */ /* 0x000fe400078e0210 */
[----:B------:R-:W5:Y:S02]  /*0910*/  @P0 LDG.E R17, desc[UR4][R16.64] ;  /* 0x0000000410110981 */ /* 0x000f64000c1e1900 */
[----:B----4-:R-:W-:Y:S02]  /*0920*/  @!P1 IMAD.WIDE R10, R6, 0x4, R10 ;  /* 0x00000004060a9825 */ /* 0x010fe400078e020a */
[----:B------:R-:W4:Y:S04]  /*0930*/  @P0 LDG.E R23, desc[UR4][R22.64] ;  /* 0x0000000416170981 */ /* 0x000f28000c1e1900 */
[----:B------:R-:W4:Y:S01]  /*0940*/  @!P1 LDG.E R11, desc[UR4][R10.64] ;  /* 0x000000040a0b9981 */ /* 0x000f22000c1e1900 */
[----:B-1----:R-:W-:-:S06]  /*0950*/  @P0 IMAD.WIDE R20, R21, 0x4, R12 ;  /* 0x0000000415140825 */ /* 0x002fcc00078e020c */
[----:B------:R-:W5:Y:S01]  /*0960*/  @P0 LDG.E R20, desc[UR4][R20.64] ;  /* 0x0000000414140981 */ /* 0x000f62000c1e1900 */
[----:B---3--:R-:W-:-:S04]  /*0970*/  @P0 IMAD.WIDE R12, R25, 0x4, R12 ;  /* 0x00000004190c0825 */ /* 0x008fc800078e020c */
[----:B--2---:R-:W-:Y:S02]  /*0980*/  @!P1 IMAD.WIDE R4, R15, 0x4, R4 ;  /* 0x000000040f049825 */ /* 0x004fe400078e0204 */
[----:B------:R-:W4:Y:S04]  /*0990*/  @P0 LDG.E R12, desc[UR4][R12.64] ;  /* 0x000000040c0c0981 */ /* 0x000f28000c1e1900 */
[----:B------:R-:W2:Y:S01]  /*09a0*/  @!P1 LDG.E R4, desc[UR4][R4.64] ;  /* 0x0000000404049981 */ /* 0x000ea2000c1e1900 */
[----:B-----5:R-:W-:-:S04]  /*09b0*/  @P0 FFMA R0, R17, R20, R8 ;  /* 0x0000001411000223 */ /* 0x020fc80000000008 */
[----:B----4-:R-:W-:-:S04]  /*09c0*/  @P0 FFMA R8, R23, R12, R0 ;  /* 0x0000000c17080223 */ /* 0x010fc80000000000 */
[----:B--2---:R-:W-:-:S07]  /*09d0*/  @!P1 FFMA R8, R11, R4, R8 ;  /* 0x000000040b089223 */ /* 0x004fce0000000008 */
.L_x_5:
[----:B------:R-:W0:Y:S02]  /*09e0*/  LDC.64 R4, c[0x0][0x390] ;  /* 0x0000e400ff047b82 */ /* 0x000e240000000a00 */
[----:B0-----:R-:W-:-:S05]  /*09f0*/  IMAD.WIDE R2, R3, 0x4, R4 ;  /* 0x0000000403027825 */ /* 0x001fca00078e0204 */
[----:B------:R-:W-:Y:S01]  /*0a00*/  STG.E desc[UR4][R2.64], R8 ;  /* 0x0000000802007986 */ /* 0x000fe2000c101904 */
[----:B------:R-:W-:Y:S05]  /*0a10*/  EXIT ;  /* 0x000000000000794d */ /* 0x000fea0003800000 */
.L_x_9:
        /* <DEDUP_REMOVED lines=14> */
.L_x_16:


//--------------------- .text._Z6gpu_axIiEvPT_S1_S1_Piii --------------------------
	.section	.text._Z6gpu_axIiEvPT_S1_S1_Piii,"ax",@progbits
	.align	128
        .global         _Z6gpu_axIiEvPT_S1_S1_Piii
        .type           _Z6gpu_axIiEvPT_S1_S1_Piii,@function
        .size           _Z6gpu_axIiEvPT_S1_S1_Piii,(.L_x_17 - _Z6gpu_axIiEvPT_S1_S1_Piii)
        .other          _Z6gpu_axIiEvPT_S1_S1_Piii,@"STO_CUDA_ENTRY STV_DEFAULT"
_Z6gpu_axIiEvPT_S1_S1_Piii:
.text._Z6gpu_axIiEvPT_S1_S1_Piii:
        /* <DEDUP_REMOVED lines=23> */
.L_x_12:
        /* <DEDUP_REMOVED lines=29> */
[----:B--2---:R-:W-:Y:S02]  /*0340*/  IMAD R8, R16, R10, R8 ;  /* 0x0000000a10087224 */ /* 0x004fe400078e0208 */
        /* <DEDUP_REMOVED lines=25> */
[----:B--2---:R-:W-:-:S04]  /*04e0*/  IMAD R8, R22, R17, R8 ;  /* 0x0000001116087224 */ /* 0x004fc800078e0208 */
[----:B----4-:R-:W-:-:S04]  /*04f0*/  IMAD R8, R20, R23, R8 ;  /* 0x0000001714087224 */ /* 0x010fc800078e0208 */
[----:B-----5:R-:W-:-:S04]  /*0500*/  IMAD R8, R18, R21, R8 ;  /* 0x0000001512087224 */ /* 0x020fc800078e0208 */
[----:B---3--:R-:W-:-:S04]  /*0510*/  IMAD R8, R10, R19, R8 ;  /* 0x000000130a087224 */ /* 0x008fc800078e0208 */
[----:B------:R-:W-:-:S04]  /*0520*/  IMAD R8, R26, R11, R8 ;  /* 0x0000000b1a087224 */ /* 0x000fc800078e0208 */
[----:B------:R-:W-:-:S04]  /*0530*/  IMAD R9, R25, R9, R8 ;  /* 0x0000000919097224 */ /* 0x000fc800078e0208 */
[----:B------:R-:W-:Y:S01]  /*0540*/  IMAD R8, R16, R14, R9 ;  /* 0x0000000e10087224 */ /* 0x000fe200078e0209 */
[----:B------:R-:W-:Y:S06]  /*0550*/  @P1 BRA `(.L_x_12) ;  /* 0xfffffffc00041947 */ /* 0x000fec000383ffff */
.L_x_11:
        /* <DEDUP_REMOVED lines=34> */
[----:B--2---:R-:W-:-:S04]  /*0780*/  IMAD R0, R7, R0, R8 ;  /* 0x0000000007007224 */ /* 0x004fc800078e0208 */
[----:B---3--:R-:W-:-:S04]  /*0790*/  IMAD R0, R13, R14, R0 ;  /* 0x0000000e0d007224 */ /* 0x008fc800078e0200 */
[----:B----4-:R-:W-:-:S04]  /*07a0*/  IMAD R0, R27, R18, R0 ;  /* 0x000000121b007224 */ /* 0x010fc800078e0200 */
[----:B-----5:R-:W-:-:S07]  /*07b0*/  IMAD R8, R21, R10, R0 ;  /* 0x0000000a15087224 */ /* 0x020fce00078e0200 */
.L_x_13:
        /* <DEDUP_REMOVED lines=31> */
[----:B-----5:R-:W-:-:S04]  /*09b0*/  @P0 IMAD R0, R17, R20, R8 ;  /* 0x0000001411000224 */ /* 0x020fc800078e0208 */
[----:B----4-:R-:W-:-:S04]  /*09c0*/  @P0 IMAD R8, R23, R12, R0 ;  /* 0x0000000c17080224 */ /* 0x010fc800078e0200 */
[----:B--2---:R-:W-:-:S07]  /*09d0*/  @!P1 IMAD R8, R11, R4, R8 ;  /* 0x000000040b089224 */ /* 0x004fce00078e0208 */
.L_x_10:
[----:B------:R-:W0:Y:S02]  /*09e0*/  LDC.64 R4, c[0x0][0x390] ;  /* 0x0000e400ff047b82 */ /* 0x000e240000000a00 */
[----:B0-----:R-:W-:-:S05]  /*09f0*/  IMAD.WIDE R2, R3, 0x4, R4 ;  /* 0x0000000403027825 */ /* 0x001fca00078e0204 */
[----:B------:R-:W-:Y:S01]  /*0a00*/  STG.E desc[UR4][R2.64], R8 ;  /* 0x0000000802007986 */ /* 0x000fe2000c101904 */
[----:B------:R-:W-:Y:S05]  /*0a10*/  EXIT ;  /* 0x000000000000794d */ /* 0x000fea0003800000 */
.L_x_14:
        /* <DEDUP_REMOVED lines=14> */
.L_x_17:


//--------------------- .nv.shared.reserved.0     --------------------------
	.section	.nv.shared.reserved.0,"aw",@nobits
	.weak		__nv_reservedSMEM_offset_0_alias
	.size		__nv_reservedSMEM_offset_0_alias, 0, 64
	.other		__nv_reservedSMEM_offset_0_alias,@"STO_CUDA_RESERVED_SHARED STV_DEFAULT"
__nv_reservedSMEM_offset_0_alias:
	.zero		0
	.zero		64


//--------------------- .nv.constant0._Z6gpu_axIdEvPT_S1_S1_Piii --------------------------
	.section	.nv.constant0._Z6gpu_axIdEvPT_S1_S1_Piii,"a",@progbits
	.sectionflags	@""
	.align	4
.nv.constant0._Z6gpu_axIdEvPT_S1_S1_Piii:
	.zero		936


//--------------------- .nv.constant0._Z6gpu_axIfEvPT_S1_S1_Piii --------------------------
	.section	.nv.constant0._Z6gpu_axIfEvPT_S1_S1_Piii,"a",@progbits
	.sectionflags	@""
	.align	4
.nv.constant0._Z6gpu_axIfEvPT_S1_S1_Piii:
	.zero		936


//--------------------- .nv.constant0._Z6gpu_axIiEvPT_S1_S1_Piii --------------------------
	.section	.nv.constant0._Z6gpu_axIiEvPT_S1_S1_Piii,"a",@progbits
	.sectionflags	@""
	.align	4
.nv.constant0._Z6gpu_axIiEvPT_S1_S1_Piii:
	.zero		936


//--------------------- SYMBOLS --------------------------

	.type		.nv.reservedSmem.offset0,@object
	.size		.nv.reservedSmem.offset0,0x4
